//
// Generated by NVIDIA NVVM Compiler
//
// Compiler Build ID: CL-36424714
// Cuda compilation tools, release 13.0, V13.0.88
// Based on NVVM 20.0.0
//

.version 9.0
.target sm_100
.address_size 64

	// .globl	_ZN9torch_asg26make_aligned_inputs_kernelIfEEvPT_PKS1_PKlS6_S6_lllllllllllll

.visible .entry _ZN9torch_asg26make_aligned_inputs_kernelIfEEvPT_PKS1_PKlS6_S6_lllllllllllll(
	.param .u64 .ptr .align 1 _ZN9torch_asg26make_aligned_inputs_kernelIfEEvPT_PKS1_PKlS6_S6_lllllllllllll_param_0,
	.param .u64 .ptr .align 1 _ZN9torch_asg26make_aligned_inputs_kernelIfEEvPT_PKS1_PKlS6_S6_lllllllllllll_param_1,
	.param .u64 .ptr .align 1 _ZN9torch_asg26make_aligned_inputs_kernelIfEEvPT_PKS1_PKlS6_S6_lllllllllllll_param_2,
	.param .u64 .ptr .align 1 _ZN9torch_asg26make_aligned_inputs_kernelIfEEvPT_PKS1_PKlS6_S6_lllllllllllll_param_3,
	.param .u64 .ptr .align 1 _ZN9torch_asg26make_aligned_inputs_kernelIfEEvPT_PKS1_PKlS6_S6_lllllllllllll_param_4,
	.param .u64 _ZN9torch_asg26make_aligned_inputs_kernelIfEEvPT_PKS1_PKlS6_S6_lllllllllllll_param_5,
	.param .u64 _ZN9torch_asg26make_aligned_inputs_kernelIfEEvPT_PKS1_PKlS6_S6_lllllllllllll_param_6,
	.param .u64 _ZN9torch_asg26make_aligned_inputs_kernelIfEEvPT_PKS1_PKlS6_S6_lllllllllllll_param_7,
	.param .u64 _ZN9torch_asg26make_aligned_inputs_kernelIfEEvPT_PKS1_PKlS6_S6_lllllllllllll_param_8,
	.param .u64 _ZN9torch_asg26make_aligned_inputs_kernelIfEEvPT_PKS1_PKlS6_S6_lllllllllllll_param_9,
	.param .u64 _ZN9torch_asg26make_aligned_inputs_kernelIfEEvPT_PKS1_PKlS6_S6_lllllllllllll_param_10,
	.param .u64 _ZN9torch_asg26make_aligned_inputs_kernelIfEEvPT_PKS1_PKlS6_S6_lllllllllllll_param_11,
	.param .u64 _ZN9torch_asg26make_aligned_inputs_kernelIfEEvPT_PKS1_PKlS6_S6_lllllllllllll_param_12,
	.param .u64 _ZN9torch_asg26make_aligned_inputs_kernelIfEEvPT_PKS1_PKlS6_S6_lllllllllllll_param_13,
	.param .u64 _ZN9torch_asg26make_aligned_inputs_kernelIfEEvPT_PKS1_PKlS6_S6_lllllllllllll_param_14,
	.param .u64 _ZN9torch_asg26make_aligned_inputs_kernelIfEEvPT_PKS1_PKlS6_S6_lllllllllllll_param_15,
	.param .u64 _ZN9torch_asg26make_aligned_inputs_kernelIfEEvPT_PKS1_PKlS6_S6_lllllllllllll_param_16,
	.param .u64 _ZN9torch_asg26make_aligned_inputs_kernelIfEEvPT_PKS1_PKlS6_S6_lllllllllllll_param_17
)
{
	.reg .pred 	%p<9>;
	.reg .b32 	%r<14>;
	.reg .b32 	%f<2>;
	.reg .b64 	%rd<55>;

	ld.param.u64 	%rd5, [_ZN9torch_asg26make_aligned_inputs_kernelIfEEvPT_PKS1_PKlS6_S6_lllllllllllll_param_1];
	ld.param.u64 	%rd7, [_ZN9torch_asg26make_aligned_inputs_kernelIfEEvPT_PKS1_PKlS6_S6_lllllllllllll_param_3];
	ld.param.u64 	%rd8, [_ZN9torch_asg26make_aligned_inputs_kernelIfEEvPT_PKS1_PKlS6_S6_lllllllllllll_param_4];
	ld.param.u64 	%rd9, [_ZN9torch_asg26make_aligned_inputs_kernelIfEEvPT_PKS1_PKlS6_S6_lllllllllllll_param_5];
	ld.param.u64 	%rd10, [_ZN9torch_asg26make_aligned_inputs_kernelIfEEvPT_PKS1_PKlS6_S6_lllllllllllll_param_6];
	ld.param.u64 	%rd11, [_ZN9torch_asg26make_aligned_inputs_kernelIfEEvPT_PKS1_PKlS6_S6_lllllllllllll_param_7];
	ld.param.u64 	%rd12, [_ZN9torch_asg26make_aligned_inputs_kernelIfEEvPT_PKS1_PKlS6_S6_lllllllllllll_param_8];
	ld.param.u64 	%rd13, [_ZN9torch_asg26make_aligned_inputs_kernelIfEEvPT_PKS1_PKlS6_S6_lllllllllllll_param_9];
	ld.param.u64 	%rd14, [_ZN9torch_asg26make_aligned_inputs_kernelIfEEvPT_PKS1_PKlS6_S6_lllllllllllll_param_10];
	ld.param.u64 	%rd15, [_ZN9torch_asg26make_aligned_inputs_kernelIfEEvPT_PKS1_PKlS6_S6_lllllllllllll_param_11];
	ld.param.u64 	%rd16, [_ZN9torch_asg26make_aligned_inputs_kernelIfEEvPT_PKS1_PKlS6_S6_lllllllllllll_param_12];
	ld.param.u64 	%rd17, [_ZN9torch_asg26make_aligned_inputs_kernelIfEEvPT_PKS1_PKlS6_S6_lllllllllllll_param_13];
	ld.param.u64 	%rd18, [_ZN9torch_asg26make_aligned_inputs_kernelIfEEvPT_PKS1_PKlS6_S6_lllllllllllll_param_14];
	ld.param.u64 	%rd19, [_ZN9torch_asg26make_aligned_inputs_kernelIfEEvPT_PKS1_PKlS6_S6_lllllllllllll_param_15];
	ld.param.u64 	%rd20, [_ZN9torch_asg26make_aligned_inputs_kernelIfEEvPT_PKS1_PKlS6_S6_lllllllllllll_param_16];
	ld.param.u64 	%rd21, [_ZN9torch_asg26make_aligned_inputs_kernelIfEEvPT_PKS1_PKlS6_S6_lllllllllllll_param_17];
	mov.u32 	%r1, %tid.x;
	mov.u32 	%r2, %ctaid.x;
	mov.u32 	%r3, %ntid.x;
	mad.lo.s32 	%r4, %r2, %r3, %r1;
	cvt.u64.u32 	%rd1, %r4;
	mov.u32 	%r5, %tid.y;
	mov.u32 	%r6, %ctaid.y;
	mov.u32 	%r7, %ntid.y;
	mad.lo.s32 	%r8, %r6, %r7, %r5;
	cvt.u64.u32 	%rd2, %r8;
	mov.u32 	%r9, %tid.z;
	mov.u32 	%r10, %ctaid.z;
	mov.u32 	%r11, %ntid.z;
	mad.lo.s32 	%r12, %r10, %r11, %r9;
	cvt.u64.u32 	%rd3, %r12;
	setp.le.s64 	%p1, %rd19, %rd2;
	setp.le.s64 	%p2, %rd20, %rd1;
	or.pred  	%p3, %p1, %p2;
	setp.le.s64 	%p4, %rd21, %rd3;
	or.pred  	%p5, %p3, %p4;
	@%p5 bra 	$L__BB0_3;
	cvta.to.global.u64 	%rd23, %rd7;
	cvta.to.global.u64 	%rd24, %rd8;
	mul.lo.s64 	%rd25, %rd17, %rd1;
	shl.b64 	%rd26, %rd25, 3;
	add.s64 	%rd27, %rd23, %rd26;
	ld.global.nc.u64 	%rd28, [%rd27];
	mul.lo.s64 	%rd29, %rd18, %rd1;
	shl.b64 	%rd30, %rd29, 3;
	add.s64 	%rd31, %rd24, %rd30;
	ld.global.nc.u64 	%rd32, [%rd31];
	setp.le.s64 	%p6, %rd28, %rd2;
	setp.le.s64 	%p7, %rd32, %rd3;
	or.pred  	%p8, %p6, %p7;
	@%p8 bra 	$L__BB0_3;
	ld.param.u64 	%rd54, [_ZN9torch_asg26make_aligned_inputs_kernelIfEEvPT_PKS1_PKlS6_S6_lllllllllllll_param_2];
	ld.param.u64 	%rd53, [_ZN9torch_asg26make_aligned_inputs_kernelIfEEvPT_PKS1_PKlS6_S6_lllllllllllll_param_0];
	mul.lo.s64 	%rd35, %rd15, %rd1;
	mad.lo.s64 	%rd36, %rd16, %rd3, %rd35;
	mul.lo.s64 	%rd37, %rd9, %rd2;
	mad.lo.s64 	%rd38, %rd10, %rd1, %rd37;
	mad.lo.s64 	%rd39, %rd11, %rd3, %rd38;
	cvta.to.global.u64 	%rd40, %rd54;
	shl.b64 	%rd41, %rd36, 3;
	add.s64 	%rd42, %rd40, %rd41;
	ld.global.nc.u64 	%rd43, [%rd42];
	mul.lo.s64 	%rd44, %rd12, %rd2;
	mad.lo.s64 	%rd45, %rd13, %rd1, %rd44;
	mad.lo.s64 	%rd46, %rd43, %rd14, %rd45;
	cvta.to.global.u64 	%rd47, %rd5;
	shl.b64 	%rd48, %rd46, 2;
	add.s64 	%rd49, %rd47, %rd48;
	ld.global.nc.f32 	%f1, [%rd49];
	cvta.to.global.u64 	%rd50, %rd53;
	shl.b64 	%rd51, %rd39, 2;
	add.s64 	%rd52, %rd50, %rd51;
	st.global.f32 	[%rd52], %f1;
$L__BB0_3:
	ret;

}
	// .globl	_ZN9torch_asg26make_aligned_inputs_kernelIdEEvPT_PKS1_PKlS6_S6_lllllllllllll
.visible .entry _ZN9torch_asg26make_aligned_inputs_kernelIdEEvPT_PKS1_PKlS6_S6_lllllllllllll(
	.param .u64 .ptr .align 1 _ZN9torch_asg26make_aligned_inputs_kernelIdEEvPT_PKS1_PKlS6_S6_lllllllllllll_param_0,
	.param .u64 .ptr .align 1 _ZN9torch_asg26make_aligned_inputs_kernelIdEEvPT_PKS1_PKlS6_S6_lllllllllllll_param_1,
	.param .u64 .ptr .align 1 _ZN9torch_asg26make_aligned_inputs_kernelIdEEvPT_PKS1_PKlS6_S6_lllllllllllll_param_2,
	.param .u64 .ptr .align 1 _ZN9torch_asg26make_aligned_inputs_kernelIdEEvPT_PKS1_PKlS6_S6_lllllllllllll_param_3,
	.param .u64 .ptr .align 1 _ZN9torch_asg26make_aligned_inputs_kernelIdEEvPT_PKS1_PKlS6_S6_lllllllllllll_param_4,
	.param .u64 _ZN9torch_asg26make_aligned_inputs_kernelIdEEvPT_PKS1_PKlS6_S6_lllllllllllll_param_5,
	.param .u64 _ZN9torch_asg26make_aligned_inputs_kernelIdEEvPT_PKS1_PKlS6_S6_lllllllllllll_param_6,
	.param .u64 _ZN9torch_asg26make_aligned_inputs_kernelIdEEvPT_PKS1_PKlS6_S6_lllllllllllll_param_7,
	.param .u64 _ZN9torch_asg26make_aligned_inputs_kernelIdEEvPT_PKS1_PKlS6_S6_lllllllllllll_param_8,
	.param .u64 _ZN9torch_asg26make_aligned_inputs_kernelIdEEvPT_PKS1_PKlS6_S6_lllllllllllll_param_9,
	.param .u64 _ZN9torch_asg26make_aligned_inputs_kernelIdEEvPT_PKS1_PKlS6_S6_lllllllllllll_param_10,
	.param .u64 _ZN9torch_asg26make_aligned_inputs_kernelIdEEvPT_PKS1_PKlS6_S6_lllllllllllll_param_11,
	.param .u64 _ZN9torch_asg26make_aligned_inputs_kernelIdEEvPT_PKS1_PKlS6_S6_lllllllllllll_param_12,
	.param .u64 _ZN9torch_asg26make_aligned_inputs_kernelIdEEvPT_PKS1_PKlS6_S6_lllllllllllll_param_13,
	.param .u64 _ZN9torch_asg26make_aligned_inputs_kernelIdEEvPT_PKS1_PKlS6_S6_lllllllllllll_param_14,
	.param .u64 _ZN9torch_asg26make_aligned_inputs_kernelIdEEvPT_PKS1_PKlS6_S6_lllllllllllll_param_15,
	.param .u64 _ZN9torch_asg26make_aligned_inputs_kernelIdEEvPT_PKS1_PKlS6_S6_lllllllllllll_param_16,
	.param .u64 _ZN9torch_asg26make_aligned_inputs_kernelIdEEvPT_PKS1_PKlS6_S6_lllllllllllll_param_17
)
{
	.reg .pred 	%p<9>;
	.reg .b32 	%r<14>;
	.reg .b64 	%rd<55>;
	.reg .b64 	%fd<2>;

	ld.param.u64 	%rd5, [_ZN9torch_asg26make_aligned_inputs_kernelIdEEvPT_PKS1_PKlS6_S6_lllllllllllll_param_1];
	ld.param.u64 	%rd7, [_ZN9torch_asg26make_aligned_inputs_kernelIdEEvPT_PKS1_PKlS6_S6_lllllllllllll_param_3];
	ld.param.u64 	%rd8, [_ZN9torch_asg26make_aligned_inputs_kernelIdEEvPT_PKS1_PKlS6_S6_lllllllllllll_param_4];
	ld.param.u64 	%rd9, [_ZN9torch_asg26make_aligned_inputs_kernelIdEEvPT_PKS1_PKlS6_S6_lllllllllllll_param_5];
	ld.param.u64 	%rd10, [_ZN9torch_asg26make_aligned_inputs_kernelIdEEvPT_PKS1_PKlS6_S6_lllllllllllll_param_6];
	ld.param.u64 	%rd11, [_ZN9torch_asg26make_aligned_inputs_kernelIdEEvPT_PKS1_PKlS6_S6_lllllllllllll_param_7];
	ld.param.u64 	%rd12, [_ZN9torch_asg26make_aligned_inputs_kernelIdEEvPT_PKS1_PKlS6_S6_lllllllllllll_param_8];
	ld.param.u64 	%rd13, [_ZN9torch_asg26make_aligned_inputs_kernelIdEEvPT_PKS1_PKlS6_S6_lllllllllllll_param_9];
	ld.param.u64 	%rd14, [_ZN9torch_asg26make_aligned_inputs_kernelIdEEvPT_PKS1_PKlS6_S6_lllllllllllll_param_10];
	ld.param.u64 	%rd15, [_ZN9torch_asg26make_aligned_inputs_kernelIdEEvPT_PKS1_PKlS6_S6_lllllllllllll_param_11];
	ld.param.u64 	%rd16, [_ZN9torch_asg26make_aligned_inputs_kernelIdEEvPT_PKS1_PKlS6_S6_lllllllllllll_param_12];
	ld.param.u64 	%rd17, [_ZN9torch_asg26make_aligned_inputs_kernelIdEEvPT_PKS1_PKlS6_S6_lllllllllllll_param_13];
	ld.param.u64 	%rd18, [_ZN9torch_asg26make_aligned_inputs_kernelIdEEvPT_PKS1_PKlS6_S6_lllllllllllll_param_14];
	ld.param.u64 	%rd19, [_ZN9torch_asg26make_aligned_inputs_kernelIdEEvPT_PKS1_PKlS6_S6_lllllllllllll_param_15];
	ld.param.u64 	%rd20, [_ZN9torch_asg26make_aligned_inputs_kernelIdEEvPT_PKS1_PKlS6_S6_lllllllllllll_param_16];
	ld.param.u64 	%rd21, [_ZN9torch_asg26make_aligned_inputs_kernelIdEEvPT_PKS1_PKlS6_S6_lllllllllllll_param_17];
	mov.u32 	%r1, %tid.x;
	mov.u32 	%r2, %ctaid.x;
	mov.u32 	%r3, %ntid.x;
	mad.lo.s32 	%r4, %r2, %r3, %r1;
	cvt.u64.u32 	%rd1, %r4;
	mov.u32 	%r5, %tid.y;
	mov.u32 	%r6, %ctaid.y;
	mov.u32 	%r7, %ntid.y;
	mad.lo.s32 	%r8, %r6, %r7, %r5;
	cvt.u64.u32 	%rd2, %r8;
	mov.u32 	%r9, %tid.z;
	mov.u32 	%r10, %ctaid.z;
	mov.u32 	%r11, %ntid.z;
	mad.lo.s32 	%r12, %r10, %r11, %r9;
	cvt.u64.u32 	%rd3, %r12;
	setp.le.s64 	%p1, %rd19, %rd2;
	setp.le.s64 	%p2, %rd20, %rd1;
	or.pred  	%p3, %p1, %p2;
	setp.le.s64 	%p4, %rd21, %rd3;
	or.pred  	%p5, %p3, %p4;
	@%p5 bra 	$L__BB1_3;
	cvta.to.global.u64 	%rd23, %rd7;
	cvta.to.global.u64 	%rd24, %rd8;
	mul.lo.s64 	%rd25, %rd17, %rd1;
	shl.b64 	%rd26, %rd25, 3;
	add.s64 	%rd27, %rd23, %rd26;
	ld.global.nc.u64 	%rd28, [%rd27];
	mul.lo.s64 	%rd29, %rd18, %rd1;
	shl.b64 	%rd30, %rd29, 3;
	add.s64 	%rd31, %rd24, %rd30;
	ld.global.nc.u64 	%rd32, [%rd31];
	setp.le.s64 	%p6, %rd28, %rd2;
	setp.le.s64 	%p7, %rd32, %rd3;
	or.pred  	%p8, %p6, %p7;
	@%p8 bra 	$L__BB1_3;
	ld.param.u64 	%rd54, [_ZN9torch_asg26make_aligned_inputs_kernelIdEEvPT_PKS1_PKlS6_S6_lllllllllllll_param_2];
	ld.param.u64 	%rd53, [_ZN9torch_asg26make_aligned_inputs_kernelIdEEvPT_PKS1_PKlS6_S6_lllllllllllll_param_0];
	mul.lo.s64 	%rd35, %rd15, %rd1;
	mad.lo.s64 	%rd36, %rd16, %rd3, %rd35;
	mul.lo.s64 	%rd37, %rd9, %rd2;
	mad.lo.s64 	%rd38, %rd10, %rd1, %rd37;
	mad.lo.s64 	%rd39, %rd11, %rd3, %rd38;
	cvta.to.global.u64 	%rd40, %rd54;
	shl.b64 	%rd41, %rd36, 3;
	add.s64 	%rd42, %rd40, %rd41;
	ld.global.nc.u64 	%rd43, [%rd42];
	mul.lo.s64 	%rd44, %rd12, %rd2;
	mad.lo.s64 	%rd45, %rd13, %rd1, %rd44;
	mad.lo.s64 	%rd46, %rd43, %rd14, %rd45;
	cvta.to.global.u64 	%rd47, %rd5;
	shl.b64 	%rd48, %rd46, 3;
	add.s64 	%rd49, %rd47, %rd48;
	ld.global.nc.f64 	%fd1, [%rd49];
	cvta.to.global.u64 	%rd50, %rd53;
	shl.b64 	%rd51, %rd39, 3;
	add.s64 	%rd52, %rd50, %rd51;
	st.global.f64 	[%rd52], %fd1;
$L__BB1_3:
	ret;

}
	// .globl	_ZN9torch_asg30make_aligned_transition_kernelIfEEvPT_PKS1_PKlS6_llllllllll
.visible .entry _ZN9torch_asg30make_aligned_transition_kernelIfEEvPT_PKS1_PKlS6_llllllllll(
	.param .u64 .ptr .align 1 _ZN9torch_asg30make_aligned_transition_kernelIfEEvPT_PKS1_PKlS6_llllllllll_param_0,
	.param .u64 .ptr .align 1 _ZN9torch_asg30make_aligned_transition_kernelIfEEvPT_PKS1_PKlS6_llllllllll_param_1,
	.param .u64 .ptr .align 1 _ZN9torch_asg30make_aligned_transition_kernelIfEEvPT_PKS1_PKlS6_llllllllll_param_2,
	.param .u64 .ptr .align 1 _ZN9torch_asg30make_aligned_transition_kernelIfEEvPT_PKS1_PKlS6_llllllllll_param_3,
	.param .u64 _ZN9torch_asg30make_aligned_transition_kernelIfEEvPT_PKS1_PKlS6_llllllllll_param_4,
	.param .u64 _ZN9torch_asg30make_aligned_transition_kernelIfEEvPT_PKS1_PKlS6_llllllllll_param_5,
	.param .u64 _ZN9torch_asg30make_aligned_transition_kernelIfEEvPT_PKS1_PKlS6_llllllllll_param_6,
	.param .u64 _ZN9torch_asg30make_aligned_transition_kernelIfEEvPT_PKS1_PKlS6_llllllllll_param_7,
	.param .u64 _ZN9torch_asg30make_aligned_transition_kernelIfEEvPT_PKS1_PKlS6_llllllllll_param_8,
	.param .u64 _ZN9torch_asg30make_aligned_transition_kernelIfEEvPT_PKS1_PKlS6_llllllllll_param_9,
	.param .u64 _ZN9torch_asg30make_aligned_transition_kernelIfEEvPT_PKS1_PKlS6_llllllllll_param_10,
	.param .u64 _ZN9torch_asg30make_aligned_transition_kernelIfEEvPT_PKS1_PKlS6_llllllllll_param_11,
	.param .u64 _ZN9torch_asg30make_aligned_transition_kernelIfEEvPT_PKS1_PKlS6_llllllllll_param_12,
	.param .u64 _ZN9torch_asg30make_aligned_transition_kernelIfEEvPT_PKS1_PKlS6_llllllllll_param_13
)
{
	.reg .pred 	%p<6>;
	.reg .b32 	%r<10>;
	.reg .b32 	%f<4>;
	.reg .b64 	%rd<66>;

	ld.param.u64 	%rd16, [_ZN9torch_asg30make_aligned_transition_kernelIfEEvPT_PKS1_PKlS6_llllllllll_param_0];
	ld.param.u64 	%rd17, [_ZN9torch_asg30make_aligned_transition_kernelIfEEvPT_PKS1_PKlS6_llllllllll_param_1];
	ld.param.u64 	%rd18, [_ZN9torch_asg30make_aligned_transition_kernelIfEEvPT_PKS1_PKlS6_llllllllll_param_2];
	ld.param.u64 	%rd9, [_ZN9torch_asg30make_aligned_transition_kernelIfEEvPT_PKS1_PKlS6_llllllllll_param_5];
	ld.param.u64 	%rd11, [_ZN9torch_asg30make_aligned_transition_kernelIfEEvPT_PKS1_PKlS6_llllllllll_param_7];
	ld.param.u64 	%rd12, [_ZN9torch_asg30make_aligned_transition_kernelIfEEvPT_PKS1_PKlS6_llllllllll_param_8];
	ld.param.u64 	%rd13, [_ZN9torch_asg30make_aligned_transition_kernelIfEEvPT_PKS1_PKlS6_llllllllll_param_9];
	ld.param.u64 	%rd14, [_ZN9torch_asg30make_aligned_transition_kernelIfEEvPT_PKS1_PKlS6_llllllllll_param_10];
	ld.param.u64 	%rd19, [_ZN9torch_asg30make_aligned_transition_kernelIfEEvPT_PKS1_PKlS6_llllllllll_param_12];
	ld.param.u64 	%rd20, [_ZN9torch_asg30make_aligned_transition_kernelIfEEvPT_PKS1_PKlS6_llllllllll_param_13];
	cvta.to.global.u64 	%rd1, %rd16;
	cvta.to.global.u64 	%rd2, %rd17;
	cvta.to.global.u64 	%rd3, %rd18;
	mov.u32 	%r1, %tid.x;
	mov.u32 	%r2, %ctaid.x;
	mov.u32 	%r3, %ntid.x;
	mad.lo.s32 	%r4, %r2, %r3, %r1;
	cvt.u64.u32 	%rd4, %r4;
	mov.u32 	%r5, %tid.y;
	mov.u32 	%r6, %ctaid.y;
	mov.u32 	%r7, %ntid.y;
	mad.lo.s32 	%r8, %r6, %r7, %r5;
	cvt.u64.u32 	%rd5, %r8;
	setp.le.s64 	%p1, %rd19, %rd4;
	setp.le.s64 	%p2, %rd20, %rd5;
	or.pred  	%p3, %p1, %p2;
	@%p3 bra 	$L__BB2_5;
	ld.param.u64 	%rd65, [_ZN9torch_asg30make_aligned_transition_kernelIfEEvPT_PKS1_PKlS6_llllllllll_param_11];
	ld.param.u64 	%rd61, [_ZN9torch_asg30make_aligned_transition_kernelIfEEvPT_PKS1_PKlS6_llllllllll_param_3];
	cvta.to.global.u64 	%rd22, %rd61;
	mul.lo.s64 	%rd23, %rd65, %rd4;
	shl.b64 	%rd24, %rd23, 3;
	add.s64 	%rd25, %rd22, %rd24;
	ld.global.nc.u64 	%rd26, [%rd25];
	add.s64 	%rd6, %rd26, -1;
	setp.le.s64 	%p4, %rd6, %rd5;
	@%p4 bra 	$L__BB2_3;
	ld.param.u64 	%rd64, [_ZN9torch_asg30make_aligned_transition_kernelIfEEvPT_PKS1_PKlS6_llllllllll_param_6];
	ld.param.u64 	%rd62, [_ZN9torch_asg30make_aligned_transition_kernelIfEEvPT_PKS1_PKlS6_llllllllll_param_4];
	mul.lo.s64 	%rd40, %rd13, %rd4;
	mad.lo.s64 	%rd41, %rd14, %rd5, %rd40;
	shl.b64 	%rd42, %rd41, 3;
	add.s64 	%rd43, %rd3, %rd42;
	ld.global.nc.u64 	%rd44, [%rd43];
	shl.b64 	%rd45, %rd14, 3;
	add.s64 	%rd46, %rd43, %rd45;
	ld.global.nc.u64 	%rd47, [%rd46];
	mul.lo.s64 	%rd48, %rd44, %rd11;
	mad.lo.s64 	%rd49, %rd44, %rd12, %rd48;
	shl.b64 	%rd50, %rd49, 2;
	add.s64 	%rd51, %rd2, %rd50;
	ld.global.nc.f32 	%f2, [%rd51];
	mul.lo.s64 	%rd52, %rd9, %rd4;
	mad.lo.s64 	%rd53, %rd64, %rd5, %rd52;
	shl.b64 	%rd54, %rd53, 2;
	add.s64 	%rd55, %rd1, %rd54;
	st.global.f32 	[%rd55], %f2;
	mad.lo.s64 	%rd56, %rd47, %rd12, %rd48;
	shl.b64 	%rd57, %rd56, 2;
	add.s64 	%rd58, %rd2, %rd57;
	ld.global.nc.f32 	%f3, [%rd58];
	shl.b64 	%rd59, %rd62, 2;
	add.s64 	%rd60, %rd55, %rd59;
	st.global.f32 	[%rd60], %f3;
	bra.uni 	$L__BB2_5;
$L__BB2_3:
	setp.ne.s64 	%p5, %rd6, %rd5;
	@%p5 bra 	$L__BB2_5;
	ld.param.u64 	%rd63, [_ZN9torch_asg30make_aligned_transition_kernelIfEEvPT_PKS1_PKlS6_llllllllll_param_6];
	mul.lo.s64 	%rd27, %rd13, %rd4;
	mad.lo.s64 	%rd28, %rd14, %rd5, %rd27;
	shl.b64 	%rd29, %rd28, 3;
	add.s64 	%rd30, %rd3, %rd29;
	ld.global.nc.u64 	%rd31, [%rd30];
	add.s64 	%rd32, %rd12, %rd11;
	mul.lo.s64 	%rd33, %rd31, %rd32;
	shl.b64 	%rd34, %rd33, 2;
	add.s64 	%rd35, %rd2, %rd34;
	ld.global.nc.f32 	%f1, [%rd35];
	mul.lo.s64 	%rd36, %rd9, %rd4;
	mad.lo.s64 	%rd37, %rd63, %rd5, %rd36;
	shl.b64 	%rd38, %rd37, 2;
	add.s64 	%rd39, %rd1, %rd38;
	st.global.f32 	[%rd39], %f1;
$L__BB2_5:
	ret;

}
	// .globl	_ZN9torch_asg30make_aligned_transition_kernelIdEEvPT_PKS1_PKlS6_llllllllll
.visible .entry _ZN9torch_asg30make_aligned_transition_kernelIdEEvPT_PKS1_PKlS6_llllllllll(
	.param .u64 .ptr .align 1 _ZN9torch_asg30make_aligned_transition_kernelIdEEvPT_PKS1_PKlS6_llllllllll_param_0,
	.param .u64 .ptr .align 1 _ZN9torch_asg30make_aligned_transition_kernelIdEEvPT_PKS1_PKlS6_llllllllll_param_1,
	.param .u64 .ptr .align 1 _ZN9torch_asg30make_aligned_transition_kernelIdEEvPT_PKS1_PKlS6_llllllllll_param_2,
	.param .u64 .ptr .align 1 _ZN9torch_asg30make_aligned_transition_kernelIdEEvPT_PKS1_PKlS6_llllllllll_param_3,
	.param .u64 _ZN9torch_asg30make_aligned_transition_kernelIdEEvPT_PKS1_PKlS6_llllllllll_param_4,
	.param .u64 _ZN9torch_asg30make_aligned_transition_kernelIdEEvPT_PKS1_PKlS6_llllllllll_param_5,
	.param .u64 _ZN9torch_asg30make_aligned_transition_kernelIdEEvPT_PKS1_PKlS6_llllllllll_param_6,
	.param .u64 _ZN9torch_asg30make_aligned_transition_kernelIdEEvPT_PKS1_PKlS6_llllllllll_param_7,
	.param .u64 _ZN9torch_asg30make_aligned_transition_kernelIdEEvPT_PKS1_PKlS6_llllllllll_param_8,
	.param .u64 _ZN9torch_asg30make_aligned_transition_kernelIdEEvPT_PKS1_PKlS6_llllllllll_param_9,
	.param .u64 _ZN9torch_asg30make_aligned_transition_kernelIdEEvPT_PKS1_PKlS6_llllllllll_param_10,
	.param .u64 _ZN9torch_asg30make_aligned_transition_kernelIdEEvPT_PKS1_PKlS6_llllllllll_param_11,
	.param .u64 _ZN9torch_asg30make_aligned_transition_kernelIdEEvPT_PKS1_PKlS6_llllllllll_param_12,
	.param .u64 _ZN9torch_asg30make_aligned_transition_kernelIdEEvPT_PKS1_PKlS6_llllllllll_param_13
)
{
	.reg .pred 	%p<6>;
	.reg .b32 	%r<10>;
	.reg .b64 	%rd<66>;
	.reg .b64 	%fd<4>;

	ld.param.u64 	%rd16, [_ZN9torch_asg30make_aligned_transition_kernelIdEEvPT_PKS1_PKlS6_llllllllll_param_0];
	ld.param.u64 	%rd17, [_ZN9torch_asg30make_aligned_transition_kernelIdEEvPT_PKS1_PKlS6_llllllllll_param_1];
	ld.param.u64 	%rd18, [_ZN9torch_asg30make_aligned_transition_kernelIdEEvPT_PKS1_PKlS6_llllllllll_param_2];
	ld.param.u64 	%rd9, [_ZN9torch_asg30make_aligned_transition_kernelIdEEvPT_PKS1_PKlS6_llllllllll_param_5];
	ld.param.u64 	%rd11, [_ZN9torch_asg30make_aligned_transition_kernelIdEEvPT_PKS1_PKlS6_llllllllll_param_7];
	ld.param.u64 	%rd12, [_ZN9torch_asg30make_aligned_transition_kernelIdEEvPT_PKS1_PKlS6_llllllllll_param_8];
	ld.param.u64 	%rd13, [_ZN9torch_asg30make_aligned_transition_kernelIdEEvPT_PKS1_PKlS6_llllllllll_param_9];
	ld.param.u64 	%rd14, [_ZN9torch_asg30make_aligned_transition_kernelIdEEvPT_PKS1_PKlS6_llllllllll_param_10];
	ld.param.u64 	%rd19, [_ZN9torch_asg30make_aligned_transition_kernelIdEEvPT_PKS1_PKlS6_llllllllll_param_12];
	ld.param.u64 	%rd20, [_ZN9torch_asg30make_aligned_transition_kernelIdEEvPT_PKS1_PKlS6_llllllllll_param_13];
	cvta.to.global.u64 	%rd1, %rd16;
	cvta.to.global.u64 	%rd2, %rd17;
	cvta.to.global.u64 	%rd3, %rd18;
	mov.u32 	%r1, %tid.x;
	mov.u32 	%r2, %ctaid.x;
	mov.u32 	%r3, %ntid.x;
	mad.lo.s32 	%r4, %r2, %r3, %r1;
	cvt.u64.u32 	%rd4, %r4;
	mov.u32 	%r5, %tid.y;
	mov.u32 	%r6, %ctaid.y;
	mov.u32 	%r7, %ntid.y;
	mad.lo.s32 	%r8, %r6, %r7, %r5;
	cvt.u64.u32 	%rd5, %r8;
	setp.le.s64 	%p1, %rd19, %rd4;
	setp.le.s64 	%p2, %rd20, %rd5;
	or.pred  	%p3, %p1, %p2;
	@%p3 bra 	$L__BB3_5;
	ld.param.u64 	%rd65, [_ZN9torch_asg30make_aligned_transition_kernelIdEEvPT_PKS1_PKlS6_llllllllll_param_11];
	ld.param.u64 	%rd61, [_ZN9torch_asg30make_aligned_transition_kernelIdEEvPT_PKS1_PKlS6_llllllllll_param_3];
	cvta.to.global.u64 	%rd22, %rd61;
	mul.lo.s64 	%rd23, %rd65, %rd4;
	shl.b64 	%rd24, %rd23, 3;
	add.s64 	%rd25, %rd22, %rd24;
	ld.global.nc.u64 	%rd26, [%rd25];
	add.s64 	%rd6, %rd26, -1;
	setp.le.s64 	%p4, %rd6, %rd5;
	@%p4 bra 	$L__BB3_3;
	ld.param.u64 	%rd64, [_ZN9torch_asg30make_aligned_transition_kernelIdEEvPT_PKS1_PKlS6_llllllllll_param_6];
	ld.param.u64 	%rd62, [_ZN9torch_asg30make_aligned_transition_kernelIdEEvPT_PKS1_PKlS6_llllllllll_param_4];
	mul.lo.s64 	%rd40, %rd13, %rd4;
	mad.lo.s64 	%rd41, %rd14, %rd5, %rd40;
	shl.b64 	%rd42, %rd41, 3;
	add.s64 	%rd43, %rd3, %rd42;
	ld.global.nc.u64 	%rd44, [%rd43];
	shl.b64 	%rd45, %rd14, 3;
	add.s64 	%rd46, %rd43, %rd45;
	ld.global.nc.u64 	%rd47, [%rd46];
	mul.lo.s64 	%rd48, %rd44, %rd11;
	mad.lo.s64 	%rd49, %rd44, %rd12, %rd48;
	shl.b64 	%rd50, %rd49, 3;
	add.s64 	%rd51, %rd2, %rd50;
	ld.global.nc.f64 	%fd2, [%rd51];
	mul.lo.s64 	%rd52, %rd9, %rd4;
	mad.lo.s64 	%rd53, %rd64, %rd5, %rd52;
	shl.b64 	%rd54, %rd53, 3;
	add.s64 	%rd55, %rd1, %rd54;
	st.global.f64 	[%rd55], %fd2;
	mad.lo.s64 	%rd56, %rd47, %rd12, %rd48;
	shl.b64 	%rd57, %rd56, 3;
	add.s64 	%rd58, %rd2, %rd57;
	ld.global.nc.f64 	%fd3, [%rd58];
	shl.b64 	%rd59, %rd62, 3;
	add.s64 	%rd60, %rd55, %rd59;
	st.global.f64 	[%rd60], %fd3;
	bra.uni 	$L__BB3_5;
$L__BB3_3:
	setp.ne.s64 	%p5, %rd6, %rd5;
	@%p5 bra 	$L__BB3_5;
	ld.param.u64 	%rd63, [_ZN9torch_asg30make_aligned_transition_kernelIdEEvPT_PKS1_PKlS6_llllllllll_param_6];
	mul.lo.s64 	%rd27, %rd13, %rd4;
	mad.lo.s64 	%rd28, %rd14, %rd5, %rd27;
	shl.b64 	%rd29, %rd28, 3;
	add.s64 	%rd30, %rd3, %rd29;
	ld.global.nc.u64 	%rd31, [%rd30];
	add.s64 	%rd32, %rd12, %rd11;
	mul.lo.s64 	%rd33, %rd31, %rd32;
	shl.b64 	%rd34, %rd33, 3;
	add.s64 	%rd35, %rd2, %rd34;
	ld.global.nc.f64 	%fd1, [%rd35];
	mul.lo.s64 	%rd36, %rd9, %rd4;
	mad.lo.s64 	%rd37, %rd63, %rd5, %rd36;
	shl.b64 	%rd38, %rd37, 3;
	add.s64 	%rd39, %rd1, %rd38;
	st.global.f64 	[%rd39], %fd1;
$L__BB3_5:
	ret;

}
	// .globl	_ZN9torch_asg30collect_transition_grad_kernelIfEEvPT_PKS1_PKlS6_llllllllll
.visible .entry _ZN9torch_asg30collect_transition_grad_kernelIfEEvPT_PKS1_PKlS6_llllllllll(
	.param .u64 .ptr .align 1 _ZN9torch_asg30collect_transition_grad_kernelIfEEvPT_PKS1_PKlS6_llllllllll_param_0,
	.param .u64 .ptr .align 1 _ZN9torch_asg30collect_transition_grad_kernelIfEEvPT_PKS1_PKlS6_llllllllll_param_1,
	.param .u64 .ptr .align 1 _ZN9torch_asg30collect_transition_grad_kernelIfEEvPT_PKS1_PKlS6_llllllllll_param_2,
	.param .u64 .ptr .align 1 _ZN9torch_asg30collect_transition_grad_kernelIfEEvPT_PKS1_PKlS6_llllllllll_param_3,
	.param .u64 _ZN9torch_asg30collect_transition_grad_kernelIfEEvPT_PKS1_PKlS6_llllllllll_param_4,
	.param .u64 _ZN9torch_asg30collect_transition_grad_kernelIfEEvPT_PKS1_PKlS6_llllllllll_param_5,
	.param .u64 _ZN9torch_asg30collect_transition_grad_kernelIfEEvPT_PKS1_PKlS6_llllllllll_param_6,
	.param .u64 _ZN9torch_asg30collect_transition_grad_kernelIfEEvPT_PKS1_PKlS6_llllllllll_param_7,
	.param .u64 _ZN9torch_asg30collect_transition_grad_kernelIfEEvPT_PKS1_PKlS6_llllllllll_param_8,
	.param .u64 _ZN9torch_asg30collect_transition_grad_kernelIfEEvPT_PKS1_PKlS6_llllllllll_param_9,
	.param .u64 _ZN9torch_asg30collect_transition_grad_kernelIfEEvPT_PKS1_PKlS6_llllllllll_param_10,
	.param .u64 _ZN9torch_asg30collect_transition_grad_kernelIfEEvPT_PKS1_PKlS6_llllllllll_param_11,
	.param .u64 _ZN9torch_asg30collect_transition_grad_kernelIfEEvPT_PKS1_PKlS6_llllllllll_param_12,
	.param .u64 _ZN9torch_asg30collect_transition_grad_kernelIfEEvPT_PKS1_PKlS6_llllllllll_param_13
)
{
	.reg .pred 	%p<6>;
	.reg .b32 	%r<10>;
	.reg .b32 	%f<5>;
	.reg .b64 	%rd<50>;

	ld.param.u64 	%rd19, [_ZN9torch_asg30collect_transition_grad_kernelIfEEvPT_PKS1_PKlS6_llllllllll_param_0];
	ld.param.u64 	%rd10, [_ZN9torch_asg30collect_transition_grad_kernelIfEEvPT_PKS1_PKlS6_llllllllll_param_3];
	ld.param.u64 	%rd11, [_ZN9torch_asg30collect_transition_grad_kernelIfEEvPT_PKS1_PKlS6_llllllllll_param_4];
	ld.param.u64 	%rd12, [_ZN9torch_asg30collect_transition_grad_kernelIfEEvPT_PKS1_PKlS6_llllllllll_param_5];
	ld.param.u64 	%rd13, [_ZN9torch_asg30collect_transition_grad_kernelIfEEvPT_PKS1_PKlS6_llllllllll_param_6];
	ld.param.u64 	%rd14, [_ZN9torch_asg30collect_transition_grad_kernelIfEEvPT_PKS1_PKlS6_llllllllll_param_7];
	ld.param.u64 	%rd15, [_ZN9torch_asg30collect_transition_grad_kernelIfEEvPT_PKS1_PKlS6_llllllllll_param_8];
	ld.param.u64 	%rd16, [_ZN9torch_asg30collect_transition_grad_kernelIfEEvPT_PKS1_PKlS6_llllllllll_param_9];
	ld.param.u64 	%rd17, [_ZN9torch_asg30collect_transition_grad_kernelIfEEvPT_PKS1_PKlS6_llllllllll_param_10];
	ld.param.u64 	%rd18, [_ZN9torch_asg30collect_transition_grad_kernelIfEEvPT_PKS1_PKlS6_llllllllll_param_11];
	ld.param.u64 	%rd20, [_ZN9torch_asg30collect_transition_grad_kernelIfEEvPT_PKS1_PKlS6_llllllllll_param_12];
	ld.param.u64 	%rd21, [_ZN9torch_asg30collect_transition_grad_kernelIfEEvPT_PKS1_PKlS6_llllllllll_param_13];
	cvta.to.global.u64 	%rd1, %rd19;
	mov.u32 	%r1, %tid.x;
	mov.u32 	%r2, %ctaid.x;
	mov.u32 	%r3, %ntid.x;
	mad.lo.s32 	%r4, %r2, %r3, %r1;
	cvt.u64.u32 	%rd2, %r4;
	mov.u32 	%r5, %tid.y;
	mov.u32 	%r6, %ctaid.y;
	mov.u32 	%r7, %ntid.y;
	mad.lo.s32 	%r8, %r6, %r7, %r5;
	cvt.u64.u32 	%rd3, %r8;
	setp.le.s64 	%p1, %rd20, %rd2;
	setp.le.s64 	%p2, %rd21, %rd3;
	or.pred  	%p3, %p1, %p2;
	@%p3 bra 	$L__BB4_4;
	cvta.to.global.u64 	%rd23, %rd10;
	mul.lo.s64 	%rd24, %rd18, %rd2;
	shl.b64 	%rd25, %rd24, 3;
	add.s64 	%rd26, %rd23, %rd25;
	ld.global.nc.u64 	%rd4, [%rd26];
	setp.le.s64 	%p4, %rd4, %rd3;
	@%p4 bra 	$L__BB4_4;
	ld.param.u64 	%rd49, [_ZN9torch_asg30collect_transition_grad_kernelIfEEvPT_PKS1_PKlS6_llllllllll_param_2];
	ld.param.u64 	%rd48, [_ZN9torch_asg30collect_transition_grad_kernelIfEEvPT_PKS1_PKlS6_llllllllll_param_1];
	mul.lo.s64 	%rd27, %rd16, %rd2;
	mad.lo.s64 	%rd28, %rd17, %rd3, %rd27;
	cvta.to.global.u64 	%rd29, %rd49;
	shl.b64 	%rd30, %rd28, 3;
	add.s64 	%rd5, %rd29, %rd30;
	ld.global.nc.u64 	%rd31, [%rd5];
	mul.lo.s64 	%rd6, %rd31, %rd12;
	mad.lo.s64 	%rd32, %rd31, %rd11, %rd6;
	shl.b64 	%rd33, %rd32, 2;
	add.s64 	%rd34, %rd1, %rd33;
	mul.lo.s64 	%rd35, %rd14, %rd2;
	mad.lo.s64 	%rd36, %rd15, %rd3, %rd35;
	cvta.to.global.u64 	%rd37, %rd48;
	shl.b64 	%rd38, %rd36, 2;
	add.s64 	%rd7, %rd37, %rd38;
	ld.global.nc.f32 	%f1, [%rd7];
	atom.global.add.f32 	%f2, [%rd34], %f1;
	add.s64 	%rd39, %rd4, -1;
	setp.eq.s64 	%p5, %rd39, %rd3;
	@%p5 bra 	$L__BB4_4;
	shl.b64 	%rd40, %rd17, 3;
	add.s64 	%rd41, %rd5, %rd40;
	ld.global.nc.u64 	%rd42, [%rd41];
	mad.lo.s64 	%rd43, %rd42, %rd11, %rd6;
	shl.b64 	%rd44, %rd43, 2;
	add.s64 	%rd45, %rd1, %rd44;
	shl.b64 	%rd46, %rd13, 2;
	add.s64 	%rd47, %rd7, %rd46;
	ld.global.nc.f32 	%f3, [%rd47];
	atom.global.add.f32 	%f4, [%rd45], %f3;
$L__BB4_4:
	ret;

}
	// .globl	_ZN9torch_asg30collect_transition_grad_kernelIdEEvPT_PKS1_PKlS6_llllllllll
.visible .entry _ZN9torch_asg30collect_transition_grad_kernelIdEEvPT_PKS1_PKlS6_llllllllll(
	.param .u64 .ptr .align 1 _ZN9torch_asg30collect_transition_grad_kernelIdEEvPT_PKS1_PKlS6_llllllllll_param_0,
	.param .u64 .ptr .align 1 _ZN9torch_asg30collect_transition_grad_kernelIdEEvPT_PKS1_PKlS6_llllllllll_param_1,
	.param .u64 .ptr .align 1 _ZN9torch_asg30collect_transition_grad_kernelIdEEvPT_PKS1_PKlS6_llllllllll_param_2,
	.param .u64 .ptr .align 1 _ZN9torch_asg30collect_transition_grad_kernelIdEEvPT_PKS1_PKlS6_llllllllll_param_3,
	.param .u64 _ZN9torch_asg30collect_transition_grad_kernelIdEEvPT_PKS1_PKlS6_llllllllll_param_4,
	.param .u64 _ZN9torch_asg30collect_transition_grad_kernelIdEEvPT_PKS1_PKlS6_llllllllll_param_5,
	.param .u64 _ZN9torch_asg30collect_transition_grad_kernelIdEEvPT_PKS1_PKlS6_llllllllll_param_6,
	.param .u64 _ZN9torch_asg30collect_transition_grad_kernelIdEEvPT_PKS1_PKlS6_llllllllll_param_7,
	.param .u64 _ZN9torch_asg30collect_transition_grad_kernelIdEEvPT_PKS1_PKlS6_llllllllll_param_8,
	.param .u64 _ZN9torch_asg30collect_transition_grad_kernelIdEEvPT_PKS1_PKlS6_llllllllll_param_9,
	.param .u64 _ZN9torch_asg30collect_transition_grad_kernelIdEEvPT_PKS1_PKlS6_llllllllll_param_10,
	.param .u64 _ZN9torch_asg30collect_transition_grad_kernelIdEEvPT_PKS1_PKlS6_llllllllll_param_11,
	.param .u64 _ZN9torch_asg30collect_transition_grad_kernelIdEEvPT_PKS1_PKlS6_llllllllll_param_12,
	.param .u64 _ZN9torch_asg30collect_transition_grad_kernelIdEEvPT_PKS1_PKlS6_llllllllll_param_13
)
{
	.reg .pred 	%p<6>;
	.reg .b32 	%r<10>;
	.reg .b64 	%rd<50>;
	.reg .b64 	%fd<5>;

	ld.param.u64 	%rd19, [_ZN9torch_asg30collect_transition_grad_kernelIdEEvPT_PKS1_PKlS6_llllllllll_param_0];
	ld.param.u64 	%rd10, [_ZN9torch_asg30collect_transition_grad_kernelIdEEvPT_PKS1_PKlS6_llllllllll_param_3];
	ld.param.u64 	%rd11, [_ZN9torch_asg30collect_transition_grad_kernelIdEEvPT_PKS1_PKlS6_llllllllll_param_4];
	ld.param.u64 	%rd12, [_ZN9torch_asg30collect_transition_grad_kernelIdEEvPT_PKS1_PKlS6_llllllllll_param_5];
	ld.param.u64 	%rd13, [_ZN9torch_asg30collect_transition_grad_kernelIdEEvPT_PKS1_PKlS6_llllllllll_param_6];
	ld.param.u64 	%rd14, [_ZN9torch_asg30collect_transition_grad_kernelIdEEvPT_PKS1_PKlS6_llllllllll_param_7];
	ld.param.u64 	%rd15, [_ZN9torch_asg30collect_transition_grad_kernelIdEEvPT_PKS1_PKlS6_llllllllll_param_8];
	ld.param.u64 	%rd16, [_ZN9torch_asg30collect_transition_grad_kernelIdEEvPT_PKS1_PKlS6_llllllllll_param_9];
	ld.param.u64 	%rd17, [_ZN9torch_asg30collect_transition_grad_kernelIdEEvPT_PKS1_PKlS6_llllllllll_param_10];
	ld.param.u64 	%rd18, [_ZN9torch_asg30collect_transition_grad_kernelIdEEvPT_PKS1_PKlS6_llllllllll_param_11];
	ld.param.u64 	%rd20, [_ZN9torch_asg30collect_transition_grad_kernelIdEEvPT_PKS1_PKlS6_llllllllll_param_12];
	ld.param.u64 	%rd21, [_ZN9torch_asg30collect_transition_grad_kernelIdEEvPT_PKS1_PKlS6_llllllllll_param_13];
	cvta.to.global.u64 	%rd1, %rd19;
	mov.u32 	%r1, %tid.x;
	mov.u32 	%r2, %ctaid.x;
	mov.u32 	%r3, %ntid.x;
	mad.lo.s32 	%r4, %r2, %r3, %r1;
	cvt.u64.u32 	%rd2, %r4;
	mov.u32 	%r5, %tid.y;
	mov.u32 	%r6, %ctaid.y;
	mov.u32 	%r7, %ntid.y;
	mad.lo.s32 	%r8, %r6, %r7, %r5;
	cvt.u64.u32 	%rd3, %r8;
	setp.le.s64 	%p1, %rd20, %rd2;
	setp.le.s64 	%p2, %rd21, %rd3;
	or.pred  	%p3, %p1, %p2;
	@%p3 bra 	$L__BB5_4;
	cvta.to.global.u64 	%rd23, %rd10;
	mul.lo.s64 	%rd24, %rd18, %rd2;
	shl.b64 	%rd25, %rd24, 3;
	add.s64 	%rd26, %rd23, %rd25;
	ld.global.nc.u64 	%rd4, [%rd26];
	setp.le.s64 	%p4, %rd4, %rd3;
	@%p4 bra 	$L__BB5_4;
	ld.param.u64 	%rd49, [_ZN9torch_asg30collect_transition_grad_kernelIdEEvPT_PKS1_PKlS6_llllllllll_param_2];
	ld.param.u64 	%rd48, [_ZN9torch_asg30collect_transition_grad_kernelIdEEvPT_PKS1_PKlS6_llllllllll_param_1];
	mul.lo.s64 	%rd27, %rd16, %rd2;
	mad.lo.s64 	%rd28, %rd17, %rd3, %rd27;
	cvta.to.global.u64 	%rd29, %rd49;
	shl.b64 	%rd30, %rd28, 3;
	add.s64 	%rd5, %rd29, %rd30;
	ld.global.nc.u64 	%rd31, [%rd5];
	mul.lo.s64 	%rd6, %rd31, %rd12;
	mad.lo.s64 	%rd32, %rd31, %rd11, %rd6;
	shl.b64 	%rd33, %rd32, 3;
	add.s64 	%rd34, %rd1, %rd33;
	mul.lo.s64 	%rd35, %rd14, %rd2;
	mad.lo.s64 	%rd36, %rd15, %rd3, %rd35;
	cvta.to.global.u64 	%rd37, %rd48;
	shl.b64 	%rd38, %rd36, 3;
	add.s64 	%rd7, %rd37, %rd38;
	ld.global.nc.f64 	%fd1, [%rd7];
	atom.global.add.f64 	%fd2, [%rd34], %fd1;
	add.s64 	%rd39, %rd4, -1;
	setp.eq.s64 	%p5, %rd39, %rd3;
	@%p5 bra 	$L__BB5_4;
	shl.b64 	%rd40, %rd17, 3;
	add.s64 	%rd41, %rd5, %rd40;
	ld.global.nc.u64 	%rd42, [%rd41];
	mad.lo.s64 	%rd43, %rd42, %rd11, %rd6;
	shl.b64 	%rd44, %rd43, 3;
	add.s64 	%rd45, %rd1, %rd44;
	shl.b64 	%rd46, %rd13, 3;
	add.s64 	%rd47, %rd7, %rd46;
	ld.global.nc.f64 	%fd3, [%rd47];
	atom.global.add.f64 	%fd4, [%rd45], %fd3;
$L__BB5_4:
	ret;

}
	// .globl	_ZN9torch_asg25collect_input_grad_kernelIfEEvPT_PKS1_PKlS6_S6_lllllllllllll
.visible .entry _ZN9torch_asg25collect_input_grad_kernelIfEEvPT_PKS1_PKlS6_S6_lllllllllllll(
	.param .u64 .ptr .align 1 _ZN9torch_asg25collect_input_grad_kernelIfEEvPT_PKS1_PKlS6_S6_lllllllllllll_param_0,
	.param .u64 .ptr .align 1 _ZN9torch_asg25collect_input_grad_kernelIfEEvPT_PKS1_PKlS6_S6_lllllllllllll_param_1,
	.param .u64 .ptr .align 1 _ZN9torch_asg25collect_input_grad_kernelIfEEvPT_PKS1_PKlS6_S6_lllllllllllll_param_2,
	.param .u64 .ptr .align 1 _ZN9torch_asg25collect_input_grad_kernelIfEEvPT_PKS1_PKlS6_S6_lllllllllllll_param_3,
	.param .u64 .ptr .align 1 _ZN9torch_asg25collect_input_grad_kernelIfEEvPT_PKS1_PKlS6_S6_lllllllllllll_param_4,
	.param .u64 _ZN9torch_asg25collect_input_grad_kernelIfEEvPT_PKS1_PKlS6_S6_lllllllllllll_param_5,
	.param .u64 _ZN9torch_asg25collect_input_grad_kernelIfEEvPT_PKS1_PKlS6_S6_lllllllllllll_param_6,
	.param .u64 _ZN9torch_asg25collect_input_grad_kernelIfEEvPT_PKS1_PKlS6_S6_lllllllllllll_param_7,
	.param .u64 _ZN9torch_asg25collect_input_grad_kernelIfEEvPT_PKS1_PKlS6_S6_lllllllllllll_param_8,
	.param .u64 _ZN9torch_asg25collect_input_grad_kernelIfEEvPT_PKS1_PKlS6_S6_lllllllllllll_param_9,
	.param .u64 _ZN9torch_asg25collect_input_grad_kernelIfEEvPT_PKS1_PKlS6_S6_lllllllllllll_param_10,
	.param .u64 _ZN9torch_asg25collect_input_grad_kernelIfEEvPT_PKS1_PKlS6_S6_lllllllllllll_param_11,
	.param .u64 _ZN9torch_asg25collect_input_grad_kernelIfEEvPT_PKS1_PKlS6_S6_lllllllllllll_param_12,
	.param .u64 _ZN9torch_asg25collect_input_grad_kernelIfEEvPT_PKS1_PKlS6_S6_lllllllllllll_param_13,
	.param .u64 _ZN9torch_asg25collect_input_grad_kernelIfEEvPT_PKS1_PKlS6_S6_lllllllllllll_param_14,
	.param .u64 _ZN9torch_asg25collect_input_grad_kernelIfEEvPT_PKS1_PKlS6_S6_lllllllllllll_param_15,
	.param .u64 _ZN9torch_asg25collect_input_grad_kernelIfEEvPT_PKS1_PKlS6_S6_lllllllllllll_param_16,
	.param .u64 _ZN9torch_asg25collect_input_grad_kernelIfEEvPT_PKS1_PKlS6_S6_lllllllllllll_param_17
)
{
	.reg .pred 	%p<8>;
	.reg .b32 	%r<14>;
	.reg .b32 	%f<3>;
	.reg .b64 	%rd<51>;

	ld.param.u64 	%rd5, [_ZN9torch_asg25collect_input_grad_kernelIfEEvPT_PKS1_PKlS6_S6_lllllllllllll_param_1];
	ld.param.u64 	%rd6, [_ZN9torch_asg25collect_input_grad_kernelIfEEvPT_PKS1_PKlS6_S6_lllllllllllll_param_2];
	ld.param.u64 	%rd7, [_ZN9torch_asg25collect_input_grad_kernelIfEEvPT_PKS1_PKlS6_S6_lllllllllllll_param_3];
	ld.param.u64 	%rd8, [_ZN9torch_asg25collect_input_grad_kernelIfEEvPT_PKS1_PKlS6_S6_lllllllllllll_param_4];
	ld.param.u64 	%rd9, [_ZN9torch_asg25collect_input_grad_kernelIfEEvPT_PKS1_PKlS6_S6_lllllllllllll_param_5];
	ld.param.u64 	%rd10, [_ZN9torch_asg25collect_input_grad_kernelIfEEvPT_PKS1_PKlS6_S6_lllllllllllll_param_6];
	ld.param.u64 	%rd11, [_ZN9torch_asg25collect_input_grad_kernelIfEEvPT_PKS1_PKlS6_S6_lllllllllllll_param_8];
	ld.param.u64 	%rd12, [_ZN9torch_asg25collect_input_grad_kernelIfEEvPT_PKS1_PKlS6_S6_lllllllllllll_param_9];
	ld.param.u64 	%rd13, [_ZN9torch_asg25collect_input_grad_kernelIfEEvPT_PKS1_PKlS6_S6_lllllllllllll_param_10];
	ld.param.u64 	%rd14, [_ZN9torch_asg25collect_input_grad_kernelIfEEvPT_PKS1_PKlS6_S6_lllllllllllll_param_11];
	ld.param.u64 	%rd15, [_ZN9torch_asg25collect_input_grad_kernelIfEEvPT_PKS1_PKlS6_S6_lllllllllllll_param_12];
	ld.param.u64 	%rd16, [_ZN9torch_asg25collect_input_grad_kernelIfEEvPT_PKS1_PKlS6_S6_lllllllllllll_param_13];
	ld.param.u64 	%rd17, [_ZN9torch_asg25collect_input_grad_kernelIfEEvPT_PKS1_PKlS6_S6_lllllllllllll_param_14];
	ld.param.u64 	%rd18, [_ZN9torch_asg25collect_input_grad_kernelIfEEvPT_PKS1_PKlS6_S6_lllllllllllll_param_15];
	ld.param.u64 	%rd20, [_ZN9torch_asg25collect_input_grad_kernelIfEEvPT_PKS1_PKlS6_S6_lllllllllllll_param_16];
	ld.param.u64 	%rd21, [_ZN9torch_asg25collect_input_grad_kernelIfEEvPT_PKS1_PKlS6_S6_lllllllllllll_param_17];
	mov.u32 	%r1, %tid.x;
	mov.u32 	%r2, %ctaid.x;
	mov.u32 	%r3, %ntid.x;
	mad.lo.s32 	%r4, %r2, %r3, %r1;
	cvt.u64.u32 	%rd1, %r4;
	mov.u32 	%r5, %tid.y;
	mov.u32 	%r6, %ctaid.y;
	mov.u32 	%r7, %ntid.y;
	mad.lo.s32 	%r8, %r6, %r7, %r5;
	cvt.u64.u32 	%rd2, %r8;
	mov.u32 	%r10, %tid.z;
	mov.u32 	%r11, %ctaid.z;
	mov.u32 	%r12, %ntid.z;
	mad.lo.s32 	%r13, %r11, %r12, %r10;
	cvt.u64.u32 	%rd3, %r13;
	setp.le.s64 	%p1, %rd20, %rd1;
	setp.le.s64 	%p2, %rd18, %rd2;
	or.pred  	%p3, %p1, %p2;
	setp.le.s64 	%p4, %rd21, %rd3;
	or.pred  	%p5, %p3, %p4;
	@%p5 bra 	$L__BB6_4;
	cvta.to.global.u64 	%rd22, %rd7;
	mul.lo.s64 	%rd23, %rd16, %rd1;
	shl.b64 	%rd24, %rd23, 3;
	add.s64 	%rd25, %rd22, %rd24;
	ld.global.nc.u64 	%rd26, [%rd25];
	setp.le.s64 	%p6, %rd26, %rd2;
	@%p6 bra 	$L__BB6_4;
	mul.lo.s64 	%rd27, %rd17, %rd3;
	cvta.to.global.u64 	%rd28, %rd8;
	shl.b64 	%rd29, %rd27, 3;
	add.s64 	%rd30, %rd28, %rd29;
	ld.global.nc.u64 	%rd31, [%rd30];
	setp.le.s64 	%p7, %rd31, %rd3;
	@%p7 bra 	$L__BB6_4;
	ld.param.u64 	%rd50, [_ZN9torch_asg25collect_input_grad_kernelIfEEvPT_PKS1_PKlS6_S6_lllllllllllll_param_0];
	mul.lo.s64 	%rd32, %rd14, %rd1;
	mad.lo.s64 	%rd33, %rd15, %rd3, %rd32;
	cvta.to.global.u64 	%rd34, %rd6;
	shl.b64 	%rd35, %rd33, 3;
	add.s64 	%rd36, %rd34, %rd35;
	ld.global.nc.u64 	%rd37, [%rd36];
	mul.lo.s64 	%rd38, %rd9, %rd2;
	mad.lo.s64 	%rd39, %rd10, %rd1, %rd38;
	mad.lo.s64 	%rd40, %rd37, %rd3, %rd39;
	cvta.to.global.u64 	%rd41, %rd50;
	shl.b64 	%rd42, %rd40, 2;
	add.s64 	%rd43, %rd41, %rd42;
	mul.lo.s64 	%rd44, %rd11, %rd2;
	mad.lo.s64 	%rd45, %rd12, %rd1, %rd44;
	mad.lo.s64 	%rd46, %rd13, %rd3, %rd45;
	cvta.to.global.u64 	%rd47, %rd5;
	shl.b64 	%rd48, %rd46, 2;
	add.s64 	%rd49, %rd47, %rd48;
	ld.global.nc.f32 	%f1, [%rd49];
	atom.global.add.f32 	%f2, [%rd43], %f1;
$L__BB6_4:
	ret;

}
	// .globl	_ZN9torch_asg25collect_input_grad_kernelIdEEvPT_PKS1_PKlS6_S6_lllllllllllll
.visible .entry _ZN9torch_asg25collect_input_grad_kernelIdEEvPT_PKS1_PKlS6_S6_lllllllllllll(
	.param .u64 .ptr .align 1 _ZN9torch_asg25collect_input_grad_kernelIdEEvPT_PKS1_PKlS6_S6_lllllllllllll_param_0,
	.param .u64 .ptr .align 1 _ZN9torch_asg25collect_input_grad_kernelIdEEvPT_PKS1_PKlS6_S6_lllllllllllll_param_1,
	.param .u64 .ptr .align 1 _ZN9torch_asg25collect_input_grad_kernelIdEEvPT_PKS1_PKlS6_S6_lllllllllllll_param_2,
	.param .u64 .ptr .align 1 _ZN9torch_asg25collect_input_grad_kernelIdEEvPT_PKS1_PKlS6_S6_lllllllllllll_param_3,
	.param .u64 .ptr .align 1 _ZN9torch_asg25collect_input_grad_kernelIdEEvPT_PKS1_PKlS6_S6_lllllllllllll_param_4,
	.param .u64 _ZN9torch_asg25collect_input_grad_kernelIdEEvPT_PKS1_PKlS6_S6_lllllllllllll_param_5,
	.param .u64 _ZN9torch_asg25collect_input_grad_kernelIdEEvPT_PKS1_PKlS6_S6_lllllllllllll_param_6,
	.param .u64 _ZN9torch_asg25collect_input_grad_kernelIdEEvPT_PKS1_PKlS6_S6_lllllllllllll_param_7,
	.param .u64 _ZN9torch_asg25collect_input_grad_kernelIdEEvPT_PKS1_PKlS6_S6_lllllllllllll_param_8,
	.param .u64 _ZN9torch_asg25collect_input_grad_kernelIdEEvPT_PKS1_PKlS6_S6_lllllllllllll_param_9,
	.param .u64 _ZN9torch_asg25collect_input_grad_kernelIdEEvPT_PKS1_PKlS6_S6_lllllllllllll_param_10,
	.param .u64 _ZN9torch_asg25collect_input_grad_kernelIdEEvPT_PKS1_PKlS6_S6_lllllllllllll_param_11,
	.param .u64 _ZN9torch_asg25collect_input_grad_kernelIdEEvPT_PKS1_PKlS6_S6_lllllllllllll_param_12,
	.param .u64 _ZN9torch_asg25collect_input_grad_kernelIdEEvPT_PKS1_PKlS6_S6_lllllllllllll_param_13,
	.param .u64 _ZN9torch_asg25collect_input_grad_kernelIdEEvPT_PKS1_PKlS6_S6_lllllllllllll_param_14,
	.param .u64 _ZN9torch_asg25collect_input_grad_kernelIdEEvPT_PKS1_PKlS6_S6_lllllllllllll_param_15,
	.param .u64 _ZN9torch_asg25collect_input_grad_kernelIdEEvPT_PKS1_PKlS6_S6_lllllllllllll_param_16,
	.param .u64 _ZN9torch_asg25collect_input_grad_kernelIdEEvPT_PKS1_PKlS6_S6_lllllllllllll_param_17
)
{
	.reg .pred 	%p<8>;
	.reg .b32 	%r<14>;
	.reg .b64 	%rd<51>;
	.reg .b64 	%fd<3>;

	ld.param.u64 	%rd5, [_ZN9torch_asg25collect_input_grad_kernelIdEEvPT_PKS1_PKlS6_S6_lllllllllllll_param_1];
	ld.param.u64 	%rd6, [_ZN9torch_asg25collect_input_grad_kernelIdEEvPT_PKS1_PKlS6_S6_lllllllllllll_param_2];
	ld.param.u64 	%rd7, [_ZN9torch_asg25collect_input_grad_kernelIdEEvPT_PKS1_PKlS6_S6_lllllllllllll_param_3];
	ld.param.u64 	%rd8, [_ZN9torch_asg25collect_input_grad_kernelIdEEvPT_PKS1_PKlS6_S6_lllllllllllll_param_4];
	ld.param.u64 	%rd9, [_ZN9torch_asg25collect_input_grad_kernelIdEEvPT_PKS1_PKlS6_S6_lllllllllllll_param_5];
	ld.param.u64 	%rd10, [_ZN9torch_asg25collect_input_grad_kernelIdEEvPT_PKS1_PKlS6_S6_lllllllllllll_param_6];
	ld.param.u64 	%rd11, [_ZN9torch_asg25collect_input_grad_kernelIdEEvPT_PKS1_PKlS6_S6_lllllllllllll_param_8];
	ld.param.u64 	%rd12, [_ZN9torch_asg25collect_input_grad_kernelIdEEvPT_PKS1_PKlS6_S6_lllllllllllll_param_9];
	ld.param.u64 	%rd13, [_ZN9torch_asg25collect_input_grad_kernelIdEEvPT_PKS1_PKlS6_S6_lllllllllllll_param_10];
	ld.param.u64 	%rd14, [_ZN9torch_asg25collect_input_grad_kernelIdEEvPT_PKS1_PKlS6_S6_lllllllllllll_param_11];
	ld.param.u64 	%rd15, [_ZN9torch_asg25collect_input_grad_kernelIdEEvPT_PKS1_PKlS6_S6_lllllllllllll_param_12];
	ld.param.u64 	%rd16, [_ZN9torch_asg25collect_input_grad_kernelIdEEvPT_PKS1_PKlS6_S6_lllllllllllll_param_13];
	ld.param.u64 	%rd17, [_ZN9torch_asg25collect_input_grad_kernelIdEEvPT_PKS1_PKlS6_S6_lllllllllllll_param_14];
	ld.param.u64 	%rd18, [_ZN9torch_asg25collect_input_grad_kernelIdEEvPT_PKS1_PKlS6_S6_lllllllllllll_param_15];
	ld.param.u64 	%rd20, [_ZN9torch_asg25collect_input_grad_kernelIdEEvPT_PKS1_PKlS6_S6_lllllllllllll_param_16];
	ld.param.u64 	%rd21, [_ZN9torch_asg25collect_input_grad_kernelIdEEvPT_PKS1_PKlS6_S6_lllllllllllll_param_17];
	mov.u32 	%r1, %tid.x;
	mov.u32 	%r2, %ctaid.x;
	mov.u32 	%r3, %ntid.x;
	mad.lo.s32 	%r4, %r2, %r3, %r1;
	cvt.u64.u32 	%rd1, %r4;
	mov.u32 	%r5, %tid.y;
	mov.u32 	%r6, %ctaid.y;
	mov.u32 	%r7, %ntid.y;
	mad.lo.s32 	%r8, %r6, %r7, %r5;
	cvt.u64.u32 	%rd2, %r8;
	mov.u32 	%r10, %tid.z;
	mov.u32 	%r11, %ctaid.z;
	mov.u32 	%r12, %ntid.z;
	mad.lo.s32 	%r13, %r11, %r12, %r10;
	cvt.u64.u32 	%rd3, %r13;
	setp.le.s64 	%p1, %rd20, %rd1;
	setp.le.s64 	%p2, %rd18, %rd2;
	or.pred  	%p3, %p1, %p2;
	setp.le.s64 	%p4, %rd21, %rd3;
	or.pred  	%p5, %p3, %p4;
	@%p5 bra 	$L__BB7_4;
	cvta.to.global.u64 	%rd22, %rd7;
	mul.lo.s64 	%rd23, %rd16, %rd1;
	shl.b64 	%rd24, %rd23, 3;
	add.s64 	%rd25, %rd22, %rd24;
	ld.global.nc.u64 	%rd26, [%rd25];
	setp.le.s64 	%p6, %rd26, %rd2;
	@%p6 bra 	$L__BB7_4;
	mul.lo.s64 	%rd27, %rd17, %rd3;
	cvta.to.global.u64 	%rd28, %rd8;
	shl.b64 	%rd29, %rd27, 3;
	add.s64 	%rd30, %rd28, %rd29;
	ld.global.nc.u64 	%rd31, [%rd30];
	setp.le.s64 	%p7, %rd31, %rd3;
	@%p7 bra 	$L__BB7_4;
	ld.param.u64 	%rd50, [_ZN9torch_asg25collect_input_grad_kernelIdEEvPT_PKS1_PKlS6_S6_lllllllllllll_param_0];
	mul.lo.s64 	%rd32, %rd14, %rd1;
	mad.lo.s64 	%rd33, %rd15, %rd3, %rd32;
	cvta.to.global.u64 	%rd34, %rd6;
	shl.b64 	%rd35, %rd33, 3;
	add.s64 	%rd36, %rd34, %rd35;
	ld.global.nc.u64 	%rd37, [%rd36];
	mul.lo.s64 	%rd38, %rd9, %rd2;
	mad.lo.s64 	%rd39, %rd10, %rd1, %rd38;
	mad.lo.s64 	%rd40, %rd37, %rd3, %rd39;
	cvta.to.global.u64 	%rd41, %rd50;
	shl.b64 	%rd42, %rd40, 3;
	add.s64 	%rd43, %rd41, %rd42;
	mul.lo.s64 	%rd44, %rd11, %rd2;
	mad.lo.s64 	%rd45, %rd12, %rd1, %rd44;
	mad.lo.s64 	%rd46, %rd13, %rd3, %rd45;
	cvta.to.global.u64 	%rd47, %rd5;
	shl.b64 	%rd48, %rd46, 3;
	add.s64 	%rd49, %rd47, %rd48;
	ld.global.nc.f64 	%fd1, [%rd49];
	atom.global.add.f64 	%fd2, [%rd43], %fd1;
$L__BB7_4:
	ret;

}


// ===== COMPILED SASS (sm_100) =====

	.target	sm_100

	.elftype	@"ET_EXEC"


//--------------------- .note.nv.tkinfo           --------------------------
	.section	.note.nv.tkinfo,"",@"SHT_NOTE"
	.sectionflags	@"SHF_NOTE_NV_TKINFO"
	.tkinfo
        /*0018*/ 	.word	0x00000002
        /*0030*/ 	.string	""
        /*0030*/ 	.string	"ptxas"
        /*0030*/ 	.string	"Cuda compilation tools, release 13.0, V13.0.88"
        /*0030*/ 	.string	"Build cuda_13.0.r13.0/compiler.36424714_0"
        /*0030*/ 	.string	"-arch sm_100 -m 64 "



//--------------------- .note.nv.cuinfo           --------------------------
	.section	.note.nv.cuinfo,"",@"SHT_NOTE"
	.sectionflags	@"SHF_NOTE_NV_CUINFO"
        /*0018*/ 	.short	0x0002
        /*001a*/ 	.short	0x0064
        /*001c*/ 	.short	0x0082
	.zero		2


//--------------------- .nv.info                  --------------------------
	.section	.nv.info,"",@"SHT_CUDA_INFO"
	.align	4


	//----- nvinfo : EIATTR_REGCOUNT
	.align		4
        /*0000*/ 	.byte	0x04, 0x2f
        /*0002*/ 	.short	(.L_1 - .L_0)
	.align		4
.L_0:
        /*0004*/ 	.word	index@(_ZN9torch_asg26make_aligned_inputs_kernelIfEEvPT_PKS1_PKlS6_S6_lllllllllllll)
        /*0008*/ 	.word	0x0000000e


	//----- nvinfo : EIATTR_FRAME_SIZE
	.align		4
.L_1:
        /*000c*/ 	.byte	0x04, 0x11
        /*000e*/ 	.short	(.L_3 - .L_2)
	.align		4
.L_2:
        /*0010*/ 	.word	index@(_ZN9torch_asg26make_aligned_inputs_kernelIfEEvPT_PKS1_PKlS6_S6_lllllllllllll)
        /*0014*/ 	.word	0x00000000


	//----- nvinfo : EIATTR_REGCOUNT
	.align		4
.L_3:
        /*0018*/ 	.byte	0x04, 0x2f
        /*001a*/ 	.short	(.L_5 - .L_4)
	.align		4
.L_4:
        /*001c*/ 	.word	index@(_ZN9torch_asg26make_aligned_inputs_kernelIdEEvPT_PKS1_PKlS6_S6_lllllllllllll)
        /*0020*/ 	.word	0x0000000e


	//----- nvinfo : EIATTR_FRAME_SIZE
	.align		4
.L_5:
        /*0024*/ 	.byte	0x04, 0x11
        /*0026*/ 	.short	(.L_7 - .L_6)
	.align		4
.L_6:
        /*0028*/ 	.word	index@(_ZN9torch_asg26make_aligned_inputs_kernelIdEEvPT_PKS1_PKlS6_S6_lllllllllllll)
        /*002c*/ 	.word	0x00000000


	//----- nvinfo : EIATTR_REGCOUNT
	.align		4
.L_7:
        /*0030*/ 	.byte	0x04, 0x2f
        /*0032*/ 	.short	(.L_9 - .L_8)
	.align		4
.L_8:
        /*0034*/ 	.word	index@(_ZN9torch_asg30make_aligned_transition_kernelIfEEvPT_PKS1_PKlS6_llllllllll)
        /*0038*/ 	.word	0x00000010


	//----- nvinfo : EIATTR_FRAME_SIZE
	.align		4
.L_9:
        /*003c*/ 	.byte	0x04, 0x11
        /*003e*/ 	.short	(.L_11 - .L_10)
	.align		4
.L_10:
        /*0040*/ 	.word	index@(_ZN9torch_asg30make_aligned_transition_kernelIfEEvPT_PKS1_PKlS6_llllllllll)
        /*0044*/ 	.word	0x00000000


	//----- nvinfo : EIATTR_REGCOUNT
	.align		4
.L_11:
        /*0048*/ 	.byte	0x04, 0x2f
        /*004a*/ 	.short	(.L_13 - .L_12)
	.align		4
.L_12:
        /*004c*/ 	.word	index@(_ZN9torch_asg30make_aligned_transition_kernelIdEEvPT_PKS1_PKlS6_llllllllll)
        /*0050*/ 	.word	0x00000012


	//----- nvinfo : EIATTR_FRAME_SIZE
	.align		4
.L_13:
        /*0054*/ 	.byte	0x04, 0x11
        /*0056*/ 	.short	(.L_15 - .L_14)
	.align		4
.L_14:
        /*0058*/ 	.word	index@(_ZN9torch_asg30make_aligned_transition_kernelIdEEvPT_PKS1_PKlS6_llllllllll)
        /*005c*/ 	.word	0x00000000


	//----- nvinfo : EIATTR_REGCOUNT
	.align		4
.L_15:
        /*0060*/ 	.byte	0x04, 0x2f
        /*0062*/ 	.short	(.L_17 - .L_16)
	.align		4
.L_16:
        /*0064*/ 	.word	index@(_ZN9torch_asg30collect_transition_grad_kernelIfEEvPT_PKS1_PKlS6_llllllllll)
        /*0068*/ 	.word	0x00000016


	//----- nvinfo : EIATTR_FRAME_SIZE
	.align		4
.L_17:
        /*006c*/ 	.byte	0x04, 0x11
        /*006e*/ 	.short	(.L_19 - .L_18)
	.align		4
.L_18:
        /*0070*/ 	.word	index@(_ZN9torch_asg30collect_transition_grad_kernelIfEEvPT_PKS1_PKlS6_llllllllll)
        /*0074*/ 	.word	0x00000000


	//----- nvinfo : EIATTR_REGCOUNT
	.align		4
.L_19:
        /*0078*/ 	.byte	0x04, 0x2f
        /*007a*/ 	.short	(.L_21 - .L_20)
	.align		4
.L_20:
        /*007c*/ 	.word	index@(_ZN9torch_asg30collect_transition_grad_kernelIdEEvPT_PKS1_PKlS6_llllllllll)
        /*0080*/ 	.word	0x00000016


	//----- nvinfo : EIATTR_FRAME_SIZE
	.align		4
.L_21:
        /*0084*/ 	.byte	0x04, 0x11
        /*0086*/ 	.short	(.L_23 - .L_22)
	.align		4
.L_22:
        /*0088*/ 	.word	index@(_ZN9torch_asg30collect_transition_grad_kernelIdEEvPT_PKS1_PKlS6_llllllllll)
        /*008c*/ 	.word	0x00000000


	//----- nvinfo : EIATTR_REGCOUNT
	.align		4
.L_23:
        /*0090*/ 	.byte	0x04, 0x2f
        /*0092*/ 	.short	(.L_25 - .L_24)
	.align		4
.L_24:
        /*0094*/ 	.word	index@(_ZN9torch_asg25collect_input_grad_kernelIfEEvPT_PKS1_PKlS6_S6_lllllllllllll)
        /*0098*/ 	.word	0x0000000e


	//----- nvinfo : EIATTR_FRAME_SIZE
	.align		4
.L_25:
        /*009c*/ 	.byte	0x04, 0x11
        /*009e*/ 	.short	(.L_27 - .L_26)
	.align		4
.L_26:
        /*00a0*/ 	.word	index@(_ZN9torch_asg25collect_input_grad_kernelIfEEvPT_PKS1_PKlS6_S6_lllllllllllll)
        /*00a4*/ 	.word	0x00000000


	//----- nvinfo : EIATTR_REGCOUNT
	.align		4
.L_27:
        /*00a8*/ 	.byte	0x04, 0x2f
        /*00aa*/ 	.short	(.L_29 - .L_28)
	.align		4
.L_28:
        /*00ac*/ 	.word	index@(_ZN9torch_asg25collect_input_grad_kernelIdEEvPT_PKS1_PKlS6_S6_lllllllllllll)
        /*00b0*/ 	.word	0x00000010


	//----- nvinfo : EIATTR_FRAME_SIZE
	.align		4
.L_29:
        /*00b4*/ 	.byte	0x04, 0x11
        /*00b6*/ 	.short	(.L_31 - .L_30)
	.align		4
.L_30:
        /*00b8*/ 	.word	index@(_ZN9torch_asg25collect_input_grad_kernelIdEEvPT_PKS1_PKlS6_S6_lllllllllllll)
        /*00bc*/ 	.word	0x00000000


	//----- nvinfo : EIATTR_MIN_STACK_SIZE
	.align		4
.L_31:
        /*00c0*/ 	.byte	0x04, 0x12
        /*00c2*/ 	.short	(.L_33 - .L_32)
	.align		4
.L_32:
        /*00c4*/ 	.word	index@(_ZN9torch_asg25collect_input_grad_kernelIdEEvPT_PKS1_PKlS6_S6_lllllllllllll)
        /*00c8*/ 	.word	0x00000000


	//----- nvinfo : EIATTR_MIN_STACK_SIZE
	.align		4
.L_33:
        /*00cc*/ 	.byte	0x04, 0x12
        /*00ce*/ 	.short	(.L_35 - .L_34)
	.align		4
.L_34:
        /*00d0*/ 	.word	index@(_ZN9torch_asg25collect_input_grad_kernelIfEEvPT_PKS1_PKlS6_S6_lllllllllllll)
        /*00d4*/ 	.word	0x00000000


	//----- nvinfo : EIATTR_MIN_STACK_SIZE
	.align		4
.L_35:
        /*00d8*/ 	.byte	0x04, 0x12
        /*00da*/ 	.short	(.L_37 - .L_36)
	.align		4
.L_36:
        /*00dc*/ 	.word	index@(_ZN9torch_asg30collect_transition_grad_kernelIdEEvPT_PKS1_PKlS6_llllllllll)
        /*00e0*/ 	.word	0x00000000


	//----- nvinfo : EIATTR_MIN_STACK_SIZE
	.align		4
.L_37:
        /*00e4*/ 	.byte	0x04, 0x12
        /*00e6*/ 	.short	(.L_39 - .L_38)
	.align		4
.L_38:
        /*00e8*/ 	.word	index@(_ZN9torch_asg30collect_transition_grad_kernelIfEEvPT_PKS1_PKlS6_llllllllll)
        /*00ec*/ 	.word	0x00000000


	//----- nvinfo : EIATTR_MIN_STACK_SIZE
	.align		4
.L_39:
        /*00f0*/ 	.byte	0x04, 0x12
        /*00f2*/ 	.short	(.L_41 - .L_40)
	.align		4
.L_40:
        /*00f4*/ 	.word	index@(_ZN9torch_asg30make_aligned_transition_kernelIdEEvPT_PKS1_PKlS6_llllllllll)
        /*00f8*/ 	.word	0x00000000


	//----- nvinfo : EIATTR_MIN_STACK_SIZE
	.align		4
.L_41:
        /*00fc*/ 	.byte	0x04, 0x12
        /*00fe*/ 	.short	(.L_43 - .L_42)
	.align		4
.L_42:
        /*0100*/ 	.word	index@(_ZN9torch_asg30make_aligned_transition_kernelIfEEvPT_PKS1_PKlS6_llllllllll)
        /*0104*/ 	.word	0x00000000


	//----- nvinfo : EIATTR_MIN_STACK_SIZE
	.align		4
.L_43:
        /*0108*/ 	.byte	0x04, 0x12
        /*010a*/ 	.short	(.L_45 - .L_44)
	.align		4
.L_44:
        /*010c*/ 	.word	index@(_ZN9torch_asg26make_aligned_inputs_kernelIdEEvPT_PKS1_PKlS6_S6_lllllllllllll)
        /*0110*/ 	.word	0x00000000


	//----- nvinfo : EIATTR_MIN_STACK_SIZE
	.align		4
.L_45:
        /*0114*/ 	.byte	0x04, 0x12
        /*0116*/ 	.short	(.L_47 - .L_46)
	.align		4
.L_46:
        /*0118*/ 	.word	index@(_ZN9torch_asg26make_aligned_inputs_kernelIfEEvPT_PKS1_PKlS6_S6_lllllllllllll)
        /*011c*/ 	.word	0x00000000
.L_47:


//--------------------- .nv.compat                --------------------------
	.section	.nv.compat,"",@"SHT_CUDA_COMPAT_INFO"
	.align	4
        /*0000*/ 	.byte	0x02, 0x09, 0x00, 0x00, 0x02, 0x02, 0x01, 0x00, 0x02, 0x05, 0x05, 0x00, 0x03, 0x07, 0x01, 0x01
        /*0010*/ 	.byte	0x02, 0x03, 0x00, 0x00, 0x02, 0x06, 0x01, 0x00, 0x04, 0x0b, 0x08, 0x00, 0x09, 0x00, 0x00, 0x00
        /*0020*/ 	.byte	0x00, 0x00, 0x00, 0x00


//--------------------- .nv.info._ZN9torch_asg25collect_input_grad_kernelIdEEvPT_PKS1_PKlS6_S6_lllllllllllll --------------------------
	.section	.nv.info._ZN9torch_asg25collect_input_grad_kernelIdEEvPT_PKS1_PKlS6_S6_lllllllllllll,"",@"SHT_CUDA_INFO"
	.sectionflags	@""
	.align	4


	//----- nvinfo : EIATTR_CUDA_API_VERSION
	.align		4
        /*0000*/ 	.byte	0x04, 0x37
        /*0002*/ 	.short	(.L_49 - .L_48)
.L_48:
        /*0004*/ 	.word	0x00000082


	//----- nvinfo : EIATTR_KPARAM_INFO
	.align		4
.L_49:
        /*0008*/ 	.byte	0x04, 0x17
        /*000a*/ 	.short	(.L_51 - .L_50)
.L_50:
        /*000c*/ 	.word	0x00000000
        /*0010*/ 	.short	0x0011
        /*0012*/ 	.short	0x0088
        /*0014*/ 	.byte	0x00, 0xf0, 0x21, 0x00


	//----- nvinfo : EIATTR_KPARAM_INFO
	.align		4
.L_51:
        /*0018*/ 	.byte	0x04, 0x17
        /*001a*/ 	.short	(.L_53 - .L_52)
.L_52:
        /*001c*/ 	.word	0x00000000
        /*0020*/ 	.short	0x0010
        /*0022*/ 	.short	0x0080
        /*0024*/ 	.byte	0x00, 0xf0, 0x21, 0x00


	//----- nvinfo : EIATTR_KPARAM_INFO
	.align		4
.L_53:
        /*0028*/ 	.byte	0x04, 0x17
        /*002a*/ 	.short	(.L_55 - .L_54)
.L_54:
        /*002c*/ 	.word	0x00000000
        /*0030*/ 	.short	0x000f
        /*0032*/ 	.short	0x0078
        /*0034*/ 	.byte	0x00, 0xf0, 0x21, 0x00


	//----- nvinfo : EIATTR_KPARAM_INFO
	.align		4
.L_55:
        /*0038*/ 	.byte	0x04, 0x17
        /*003a*/ 	.short	(.L_57 - .L_56)
.L_56:
        /*003c*/ 	.word	0x00000000
        /*0040*/ 	.short	0x000e
        /*0042*/ 	.short	0x0070
        /*0044*/ 	.byte	0x00, 0xf0, 0x21, 0x00


	//----- nvinfo : EIATTR_KPARAM_INFO
	.align		4
.L_57:
        /*0048*/ 	.byte	0x04, 0x17
        /*004a*/ 	.short	(.L_59 - .L_58)
.L_58:
        /*004c*/ 	.word	0x00000000
        /*0050*/ 	.short	0x000d
        /*0052*/ 	.short	0x0068
        /*0054*/ 	.byte	0x00, 0xf0, 0x21, 0x00


	//----- nvinfo : EIATTR_KPARAM_INFO
	.align		4
.L_59:
        /*0058*/ 	.byte	0x04, 0x17
        /*005a*/ 	.short	(.L_61 - .L_60)
.L_60:
        /*005c*/ 	.word	0x00000000
        /*0060*/ 	.short	0x000c
        /*0062*/ 	.short	0x0060
        /*0064*/ 	.byte	0x00, 0xf0, 0x21, 0x00


	//----- nvinfo : EIATTR_KPARAM_INFO
	.align		4
.L_61:
        /*0068*/ 	.byte	0x04, 0x17
        /*006a*/ 	.short	(.L_63 - .L_62)
.L_62:
        /*006c*/ 	.word	0x00000000
        /*0070*/ 	.short	0x000b
        /*0072*/ 	.short	0x0058
        /*0074*/ 	.byte	0x00, 0xf0, 0x21, 0x00


	//----- nvinfo : EIATTR_KPARAM_INFO
	.align		4
.L_63:
        /*0078*/ 	.byte	0x04, 0x17
        /*007a*/ 	.short	(.L_65 - .L_64)
.L_64:
        /*007c*/ 	.word	0x00000000
        /*0080*/ 	.short	0x000a
        /*0082*/ 	.short	0x0050
        /*0084*/ 	.byte	0x00, 0xf0, 0x21, 0x00


	//----- nvinfo : EIATTR_KPARAM_INFO
	.align		4
.L_65:
        /*0088*/ 	.byte	0x04, 0x17
        /*008a*/ 	.short	(.L_67 - .L_66)
.L_66:
        /*008c*/ 	.word	0x00000000
        /*0090*/ 	.short	0x0009
        /*0092*/ 	.short	0x0048
        /*0094*/ 	.byte	0x00, 0xf0, 0x21, 0x00


	//----- nvinfo : EIATTR_KPARAM_INFO
	.align		4
.L_67:
        /*0098*/ 	.byte	0x04, 0x17
        /*009a*/ 	.short	(.L_69 - .L_68)
.L_68:
        /*009c*/ 	.word	0x00000000
        /*00a0*/ 	.short	0x0008
        /*00a2*/ 	.short	0x0040
        /*00a4*/ 	.byte	0x00, 0xf0, 0x21, 0x00


	//----- nvinfo : EIATTR_KPARAM_INFO
	.align		4
.L_69:
        /*00a8*/ 	.byte	0x04, 0x17
        /*00aa*/ 	.short	(.L_71 - .L_70)
.L_70:
        /*00ac*/ 	.word	0x00000000
        /*00b0*/ 	.short	0x0007
        /*00b2*/ 	.short	0x0038
        /*00b4*/ 	.byte	0x00, 0xf0, 0x21, 0x00


	//----- nvinfo : EIATTR_KPARAM_INFO
	.align		4
.L_71:
        /*00b8*/ 	.byte	0x04, 0x17
        /*00ba*/ 	.short	(.L_73 - .L_72)
.L_72:
        /*00bc*/ 	.word	0x00000000
        /*00c0*/ 	.short	0x0006
        /*00c2*/ 	.short	0x0030
        /*00c4*/ 	.byte	0x00, 0xf0, 0x21, 0x00


	//----- nvinfo : EIATTR_KPARAM_INFO
	.align		4
.L_73:
        /*00c8*/ 	.byte	0x04, 0x17
        /*00ca*/ 	.short	(.L_75 - .L_74)
.L_74:
        /*00cc*/ 	.word	0x00000000
        /*00d0*/ 	.short	0x0005
        /*00d2*/ 	.short	0x0028
        /*00d4*/ 	.byte	0x00, 0xf0, 0x21, 0x00


	//----- nvinfo : EIATTR_KPARAM_INFO
	.align		4
.L_75:
        /*00d8*/ 	.byte	0x04, 0x17
        /*00da*/ 	.short	(.L_77 - .L_76)
.L_76:
        /*00dc*/ 	.word	0x00000000
        /*00e0*/ 	.short	0x0004
        /*00e2*/ 	.short	0x0020
        /*00e4*/ 	.byte	0x00, 0xf5, 0x21, 0x00


	//----- nvinfo : EIATTR_KPARAM_INFO
	.align		4
.L_77:
        /*00e8*/ 	.byte	0x04, 0x17
        /*00ea*/ 	.short	(.L_79 - .L_78)
.L_78:
        /*00ec*/ 	.word	0x00000000
        /*00f0*/ 	.short	0x0003
        /*00f2*/ 	.short	0x0018
        /*00f4*/ 	.byte	0x00, 0xf5, 0x21, 0x00


	//----- nvinfo : EIATTR_KPARAM_INFO
	.align		4
.L_79:
        /*00f8*/ 	.byte	0x04, 0x17
        /*00fa*/ 	.short	(.L_81 - .L_80)
.L_80:
        /*00fc*/ 	.word	0x00000000
        /*0100*/ 	.short	0x0002
        /*0102*/ 	.short	0x0010
        /*0104*/ 	.byte	0x00, 0xf5, 0x21, 0x00


	//----- nvinfo : EIATTR_KPARAM_INFO
	.align		4
.L_81:
        /*0108*/ 	.byte	0x04, 0x17
        /*010a*/ 	.short	(.L_83 - .L_82)
.L_82:
        /*010c*/ 	.word	0x00000000
        /*0110*/ 	.short	0x0001
        /*0112*/ 	.short	0x0008
        /*0114*/ 	.byte	0x00, 0xf5, 0x21, 0x00


	//----- nvinfo : EIATTR_KPARAM_INFO
	.align		4
.L_83:
        /*0118*/ 	.byte	0x04, 0x17
        /*011a*/ 	.short	(.L_85 - .L_84)
.L_84:
        /*011c*/ 	.word	0x00000000
        /*0120*/ 	.short	0x0000
        /*0122*/ 	.short	0x0000
        /*0124*/ 	.byte	0x00, 0xf5, 0x21, 0x00


	//----- nvinfo : EIATTR_SPARSE_MMA_MASK
	.align		4
.L_85:
        /*0128*/ 	.byte	0x03, 0x50
        /*012a*/ 	.short	0x0000


	//----- nvinfo : EIATTR_MAXREG_COUNT
	.align		4
        /*012c*/ 	.byte	0x03, 0x1b
        /*012e*/ 	.short	0x00ff


	//----- nvinfo : EIATTR_MERCURY_ISA_VERSION
	.align		4
        /*0130*/ 	.byte	0x03, 0x5f
        /*0132*/ 	.short	0x0101


	//----- nvinfo : EIATTR_VRC_CTA_INIT_COUNT
	.align		4
        /*0134*/ 	.byte	0x02, 0x4a
	.zero		1
	.zero		1


	//----- nvinfo : EIATTR_EXIT_INSTR_OFFSETS
	.align		4
        /*0138*/ 	.byte	0x04, 0x1c
        /*013a*/ 	.short	(.L_87 - .L_86)


	//   ....[0]....
.L_86:
        /*013c*/ 	.word	0x00000150


	//   ....[1]....
        /*0140*/ 	.word	0x00000200


	//   ....[2]....
        /*0144*/ 	.word	0x000002a0


	//   ....[3]....
        /*0148*/ 	.word	0x000004c0


	//----- nvinfo : EIATTR_CBANK_PARAM_SIZE
	.align		4
.L_87:
        /*014c*/ 	.byte	0x03, 0x19
        /*014e*/ 	.short	0x0090


	//----- nvinfo : EIATTR_PARAM_CBANK
	.align		4
        /*0150*/ 	.byte	0x04, 0x0a
        /*0152*/ 	.short	(.L_89 - .L_88)
	.align		4
.L_88:
        /*0154*/ 	.word	index@(.nv.constant0._ZN9torch_asg25collect_input_grad_kernelIdEEvPT_PKS1_PKlS6_S6_lllllllllllll)
        /*0158*/ 	.short	0x0380
        /*015a*/ 	.short	0x0090


	//----- nvinfo : EIATTR_SW_WAR
	.align		4
.L_89:
        /*015c*/ 	.byte	0x04, 0x36
        /*015e*/ 	.short	(.L_91 - .L_90)
.L_90:
        /*0160*/ 	.word	0x00000008
.L_91:


//--------------------- .nv.info._ZN9torch_asg25collect_input_grad_kernelIfEEvPT_PKS1_PKlS6_S6_lllllllllllll --------------------------
	.section	.nv.info._ZN9torch_asg25collect_input_grad_kernelIfEEvPT_PKS1_PKlS6_S6_lllllllllllll,"",@"SHT_CUDA_INFO"
	.sectionflags	@""
	.align	4


	//----- nvinfo : EIATTR_CUDA_API_VERSION
	.align		4
        /*0000*/ 	.byte	0x04, 0x37
        /*0002*/ 	.short	(.L_93 - .L_92)
.L_92:
        /*0004*/ 	.word	0x00000082


	//----- nvinfo : EIATTR_KPARAM_INFO
	.align		4
.L_93:
        /*0008*/ 	.byte	0x04, 0x17
        /*000a*/ 	.short	(.L_95 - .L_94)
.L_94:
        /*000c*/ 	.word	0x00000000
        /*0010*/ 	.short	0x0011
        /*0012*/ 	.short	0x0088
        /*0014*/ 	.byte	0x00, 0xf0, 0x21, 0x00


	//----- nvinfo : EIATTR_KPARAM_INFO
	.align		4
.L_95:
        /*0018*/ 	.byte	0x04, 0x17
        /*001a*/ 	.short	(.L_97 - .L_96)
.L_96:
        /*001c*/ 	.word	0x00000000
        /*0020*/ 	.short	0x0010
        /*0022*/ 	.short	0x0080
        /*0024*/ 	.byte	0x00, 0xf0, 0x21, 0x00


	//----- nvinfo : EIATTR_KPARAM_INFO
	.align		4
.L_97:
        /*0028*/ 	.byte	0x04, 0x17
        /*002a*/ 	.short	(.L_99 - .L_98)
.L_98:
        /*002c*/ 	.word	0x00000000
        /*0030*/ 	.short	0x000f
        /*0032*/ 	.short	0x0078
        /*0034*/ 	.byte	0x00, 0xf0, 0x21, 0x00


	//----- nvinfo : EIATTR_KPARAM_INFO
	.align		4
.L_99:
        /*0038*/ 	.byte	0x04, 0x17
        /*003a*/ 	.short	(.L_101 - .L_100)
.L_100:
        /*003c*/ 	.word	0x00000000
        /*0040*/ 	.short	0x000e
        /*0042*/ 	.short	0x0070
        /*0044*/ 	.byte	0x00, 0xf0, 0x21, 0x00


	//----- nvinfo : EIATTR_KPARAM_INFO
	.align		4
.L_101:
        /*0048*/ 	.byte	0x04, 0x17
        /*004a*/ 	.short	(.L_103 - .L_102)
.L_102:
        /*004c*/ 	.word	0x00000000
        /*0050*/ 	.short	0x000d
        /*0052*/ 	.short	0x0068
        /*0054*/ 	.byte	0x00, 0xf0, 0x21, 0x00


	//----- nvinfo : EIATTR_KPARAM_INFO
	.align		4
.L_103:
        /*0058*/ 	.byte	0x04, 0x17
        /*005a*/ 	.short	(.L_105 - .L_104)
.L_104:
        /*005c*/ 	.word	0x00000000
        /*0060*/ 	.short	0x000c
        /*0062*/ 	.short	0x0060
        /*0064*/ 	.byte	0x00, 0xf0, 0x21, 0x00


	//----- nvinfo : EIATTR_KPARAM_INFO
	.align		4
.L_105:
        /*0068*/ 	.byte	0x04, 0x17
        /*006a*/ 	.short	(.L_107 - .L_106)
.L_106:
        /*006c*/ 	.word	0x00000000
        /*0070*/ 	.short	0x000b
        /*0072*/ 	.short	0x0058
        /*0074*/ 	.byte	0x00, 0xf0, 0x21, 0x00


	//----- nvinfo : EIATTR_KPARAM_INFO
	.align		4
.L_107:
        /*0078*/ 	.byte	0x04, 0x17
        /*007a*/ 	.short	(.L_109 - .L_108)
.L_108:
        /*007c*/ 	.word	0x00000000
        /*0080*/ 	.short	0x000a
        /*0082*/ 	.short	0x0050
        /*0084*/ 	.byte	0x00, 0xf0, 0x21, 0x00


	//----- nvinfo : EIATTR_KPARAM_INFO
	.align		4
.L_109:
        /*0088*/ 	.byte	0x04, 0x17
        /*008a*/ 	.short	(.L_111 - .L_110)
.L_110:
        /*008c*/ 	.word	0x00000000
        /*0090*/ 	.short	0x0009
        /*0092*/ 	.short	0x0048
        /*0094*/ 	.byte	0x00, 0xf0, 0x21, 0x00


	//----- nvinfo : EIATTR_KPARAM_INFO
	.align		4
.L_111:
        /*0098*/ 	.byte	0x04, 0x17
        /*009a*/ 	.short	(.L_113 - .L_112)
.L_112:
        /*009c*/ 	.word	0x00000000
        /*00a0*/ 	.short	0x0008
        /*00a2*/ 	.short	0x0040
        /*00a4*/ 	.byte	0x00, 0xf0, 0x21, 0x00


	//----- nvinfo : EIATTR_KPARAM_INFO
	.align		4
.L_113:
        /*00a8*/ 	.byte	0x04, 0x17
        /*00aa*/ 	.short	(.L_115 - .L_114)
.L_114:
        /*00ac*/ 	.word	0x00000000
        /*00b0*/ 	.short	0x0007
        /*00b2*/ 	.short	0x0038
        /*00b4*/ 	.byte	0x00, 0xf0, 0x21, 0x00


	//----- nvinfo : EIATTR_KPARAM_INFO
	.align		4
.L_115:
        /*00b8*/ 	.byte	0x04, 0x17
        /*00ba*/ 	.short	(.L_117 - .L_116)
.L_116:
        /*00bc*/ 	.word	0x00000000
        /*00c0*/ 	.short	0x0006
        /*00c2*/ 	.short	0x0030
        /*00c4*/ 	.byte	0x00, 0xf0, 0x21, 0x00


	//----- nvinfo : EIATTR_KPARAM_INFO
	.align		4
.L_117:
        /*00c8*/ 	.byte	0x04, 0x17
        /*00ca*/ 	.short	(.L_119 - .L_118)
.L_118:
        /*00cc*/ 	.word	0x00000000
        /*00d0*/ 	.short	0x0005
        /*00d2*/ 	.short	0x0028
        /*00d4*/ 	.byte	0x00, 0xf0, 0x21, 0x00


	//----- nvinfo : EIATTR_KPARAM_INFO
	.align		4
.L_119:
        /*00d8*/ 	.byte	0x04, 0x17
        /*00da*/ 	.short	(.L_121 - .L_120)
.L_120:
        /*00dc*/ 	.word	0x00000000
        /*00e0*/ 	.short	0x0004
        /*00e2*/ 	.short	0x0020
        /*00e4*/ 	.byte	0x00, 0xf5, 0x21, 0x00


	//----- nvinfo : EIATTR_KPARAM_INFO
	.align		4
.L_121:
        /*00e8*/ 	.byte	0x04, 0x17
        /*00ea*/ 	.short	(.L_123 - .L_122)
.L_122:
        /*00ec*/ 	.word	0x00000000
        /*00f0*/ 	.short	0x0003
        /*00f2*/ 	.short	0x0018
        /*00f4*/ 	.byte	0x00, 0xf5, 0x21, 0x00


	//----- nvinfo : EIATTR_KPARAM_INFO
	.align		4
.L_123:
        /*00f8*/ 	.byte	0x04, 0x17
        /*00fa*/ 	.short	(.L_125 - .L_124)
.L_124:
        /*00fc*/ 	.word	0x00000000
        /*0100*/ 	.short	0x0002
        /*0102*/ 	.short	0x0010
        /*0104*/ 	.byte	0x00, 0xf5, 0x21, 0x00


	//----- nvinfo : EIATTR_KPARAM_INFO
	.align		4
.L_125:
        /*0108*/ 	.byte	0x04, 0x17
        /*010a*/ 	.short	(.L_127 - .L_126)
.L_126:
        /*010c*/ 	.word	0x00000000
        /*0110*/ 	.short	0x0001
        /*0112*/ 	.short	0x0008
        /*0114*/ 	.byte	0x00, 0xf5, 0x21, 0x00


	//----- nvinfo : EIATTR_KPARAM_INFO
	.align		4
.L_127:
        /*0118*/ 	.byte	0x04, 0x17
        /*011a*/ 	.short	(.L_129 - .L_128)
.L_128:
        /*011c*/ 	.word	0x00000000
        /*0120*/ 	.short	0x0000
        /*0122*/ 	.short	0x0000
        /*0124*/ 	.byte	0x00, 0xf5, 0x21, 0x00


	//----- nvinfo : EIATTR_SPARSE_MMA_MASK
	.align		4
.L_129:
        /*0128*/ 	.byte	0x03, 0x50
        /*012a*/ 	.short	0x0000


	//----- nvinfo : EIATTR_MAXREG_COUNT
	.align		4
        /*012c*/ 	.byte	0x03, 0x1b
        /*012e*/ 	.short	0x00ff


	//----- nvinfo : EIATTR_MERCURY_ISA_VERSION
	.align		4
        /*0130*/ 	.byte	0x03, 0x5f
        /*0132*/ 	.short	0x0101


	//----- nvinfo : EIATTR_VRC_CTA_INIT_COUNT
	.align		4
        /*0134*/ 	.byte	0x02, 0x4a
	.zero		1
	.zero		1


	//----- nvinfo : EIATTR_EXIT_INSTR_OFFSETS
	.align		4
        /*0138*/ 	.byte	0x04, 0x1c
        /*013a*/ 	.short	(.L_131 - .L_130)


	//   ....[0]....
.L_130:
        /*013c*/ 	.word	0x00000150


	//   ....[1]....
        /*0140*/ 	.word	0x00000200


	//   ....[2]....
        /*0144*/ 	.word	0x000002a0


	//   ....[3]....
        /*0148*/ 	.word	0x000004c0


	//----- nvinfo : EIATTR_CBANK_PARAM_SIZE
	.align		4
.L_131:
        /*014c*/ 	.byte	0x03, 0x19
        /*014e*/ 	.short	0x0090


	//----- nvinfo : EIATTR_PARAM_CBANK
	.align		4
        /*0150*/ 	.byte	0x04, 0x0a
        /*0152*/ 	.short	(.L_133 - .L_132)
	.align		4
.L_132:
        /*0154*/ 	.word	index@(.nv.constant0._ZN9torch_asg25collect_input_grad_kernelIfEEvPT_PKS1_PKlS6_S6_lllllllllllll)
        /*0158*/ 	.short	0x0380
        /*015a*/ 	.short	0x0090


	//----- nvinfo : EIATTR_SW_WAR
	.align		4
.L_133:
        /*015c*/ 	.byte	0x04, 0x36
        /*015e*/ 	.short	(.L_135 - .L_134)
.L_134:
        /*0160*/ 	.word	0x00000008
.L_135:


//--------------------- .nv.info._ZN9torch_asg30collect_transition_grad_kernelIdEEvPT_PKS1_PKlS6_llllllllll --------------------------
	.section	.nv.info._ZN9torch_asg30collect_transition_grad_kernelIdEEvPT_PKS1_PKlS6_llllllllll,"",@"SHT_CUDA_INFO"
	.sectionflags	@""
	.align	4


	//----- nvinfo : EIATTR_CUDA_API_VERSION
	.align		4
        /*0000*/ 	.byte	0x04, 0x37
        /*0002*/ 	.short	(.L_137 - .L_136)
.L_136:
        /*0004*/ 	.word	0x00000082


	//----- nvinfo : EIATTR_KPARAM_INFO
	.align		4
.L_137:
        /*0008*/ 	.byte	0x04, 0x17
        /*000a*/ 	.short	(.L_139 - .L_138)
.L_138:
        /*000c*/ 	.word	0x00000000
        /*0010*/ 	.short	0x000d
        /*0012*/ 	.short	0x0068
        /*0014*/ 	.byte	0x00, 0xf0, 0x21, 0x00


	//----- nvinfo : EIATTR_KPARAM_INFO
	.align		4
.L_139:
        /*0018*/ 	.byte	0x04, 0x17
        /*001a*/ 	.short	(.L_141 - .L_140)
.L_140:
        /*001c*/ 	.word	0x00000000
        /*0020*/ 	.short	0x000c
        /*0022*/ 	.short	0x0060
        /*0024*/ 	.byte	0x00, 0xf0, 0x21, 0x00


	//----- nvinfo : EIATTR_KPARAM_INFO
	.align		4
.L_141:
        /*0028*/ 	.byte	0x04, 0x17
        /*002a*/ 	.short	(.L_143 - .L_142)
.L_142:
        /*002c*/ 	.word	0x00000000
        /*0030*/ 	.short	0x000b
        /*0032*/ 	.short	0x0058
        /*0034*/ 	.byte	0x00, 0xf0, 0x21, 0x00


	//----- nvinfo : EIATTR_KPARAM_INFO
	.align		4
.L_143:
        /*0038*/ 	.byte	0x04, 0x17
        /*003a*/ 	.short	(.L_145 - .L_144)
.L_144:
        /*003c*/ 	.word	0x00000000
        /*0040*/ 	.short	0x000a
        /*0042*/ 	.short	0x0050
        /*0044*/ 	.byte	0x00, 0xf0, 0x21, 0x00


	//----- nvinfo : EIATTR_KPARAM_INFO
	.align		4
.L_145:
        /*0048*/ 	.byte	0x04, 0x17
        /*004a*/ 	.short	(.L_147 - .L_146)
.L_146:
        /*004c*/ 	.word	0x00000000
        /*0050*/ 	.short	0x0009
        /*0052*/ 	.short	0x0048
        /*0054*/ 	.byte	0x00, 0xf0, 0x21, 0x00


	//----- nvinfo : EIATTR_KPARAM_INFO
	.align		4
.L_147:
        /*0058*/ 	.byte	0x04, 0x17
        /*005a*/ 	.short	(.L_149 - .L_148)
.L_148:
        /*005c*/ 	.word	0x00000000
        /*0060*/ 	.short	0x0008
        /*0062*/ 	.short	0x0040
        /*0064*/ 	.byte	0x00, 0xf0, 0x21, 0x00


	//----- nvinfo : EIATTR_KPARAM_INFO
	.align		4
.L_149:
        /*0068*/ 	.byte	0x04, 0x17
        /*006a*/ 	.short	(.L_151 - .L_150)
.L_150:
        /*006c*/ 	.word	0x00000000
        /*0070*/ 	.short	0x0007
        /*0072*/ 	.short	0x0038
        /*0074*/ 	.byte	0x00, 0xf0, 0x21, 0x00


	//----- nvinfo : EIATTR_KPARAM_INFO
	.align		4
.L_151:
        /*0078*/ 	.byte	0x04, 0x17
        /*007a*/ 	.short	(.L_153 - .L_152)
.L_152:
        /*007c*/ 	.word	0x00000000
        /*0080*/ 	.short	0x0006
        /*0082*/ 	.short	0x0030
        /*0084*/ 	.byte	0x00, 0xf0, 0x21, 0x00


	//----- nvinfo : EIATTR_KPARAM_INFO
	.align		4
.L_153:
        /*0088*/ 	.byte	0x04, 0x17
        /*008a*/ 	.short	(.L_155 - .L_154)
.L_154:
        /*008c*/ 	.word	0x00000000
        /*0090*/ 	.short	0x0005
        /*0092*/ 	.short	0x0028
        /*0094*/ 	.byte	0x00, 0xf0, 0x21, 0x00


	//----- nvinfo : EIATTR_KPARAM_INFO
	.align		4
.L_155:
        /*0098*/ 	.byte	0x04, 0x17
        /*009a*/ 	.short	(.L_157 - .L_156)
.L_156:
        /*009c*/ 	.word	0x00000000
        /*00a0*/ 	.short	0x0004
        /*00a2*/ 	.short	0x0020
        /*00a4*/ 	.byte	0x00, 0xf0, 0x21, 0x00


	//----- nvinfo : EIATTR_KPARAM_INFO
	.align		4
.L_157:
        /*00a8*/ 	.byte	0x04, 0x17
        /*00aa*/ 	.short	(.L_159 - .L_158)
.L_158:
        /*00ac*/ 	.word	0x00000000
        /*00b0*/ 	.short	0x0003
        /*00b2*/ 	.short	0x0018
        /*00b4*/ 	.byte	0x00, 0xf5, 0x21, 0x00


	//----- nvinfo : EIATTR_KPARAM_INFO
	.align		4
.L_159:
        /*00b8*/ 	.byte	0x04, 0x17
        /*00ba*/ 	.short	(.L_161 - .L_160)
.L_160:
        /*00bc*/ 	.word	0x00000000
        /*00c0*/ 	.short	0x0002
        /*00c2*/ 	.short	0x0010
        /*00c4*/ 	.byte	0x00, 0xf5, 0x21, 0x00


	//----- nvinfo : EIATTR_KPARAM_INFO
	.align		4
.L_161:
        /*00c8*/ 	.byte	0x04, 0x17
        /*00ca*/ 	.short	(.L_163 - .L_162)
.L_162:
        /*00cc*/ 	.word	0x00000000
        /*00d0*/ 	.short	0x0001
        /*00d2*/ 	.short	0x0008
        /*00d4*/ 	.byte	0x00, 0xf5, 0x21, 0x00


	//----- nvinfo : EIATTR_KPARAM_INFO
	.align		4
.L_163:
        /*00d8*/ 	.byte	0x04, 0x17
        /*00da*/ 	.short	(.L_165 - .L_164)
.L_164:
        /*00dc*/ 	.word	0x00000000
        /*00e0*/ 	.short	0x0000
        /*00e2*/ 	.short	0x0000
        /*00e4*/ 	.byte	0x00, 0xf5, 0x21, 0x00


	//----- nvinfo : EIATTR_SPARSE_MMA_MASK
	.align		4
.L_165:
        /*00e8*/ 	.byte	0x03, 0x50
        /*00ea*/ 	.short	0x0000


	//----- nvinfo : EIATTR_MAXREG_COUNT
	.align		4
        /*00ec*/ 	.byte	0x03, 0x1b
        /*00ee*/ 	.short	0x00ff


	//----- nvinfo : EIATTR_MERCURY_ISA_VERSION
	.align		4
        /*00f0*/ 	.byte	0x03, 0x5f
        /*00f2*/ 	.short	0x0101


	//----- nvinfo : EIATTR_VRC_CTA_INIT_COUNT
	.align		4
        /*00f4*/ 	.byte	0x02, 0x4a
	.zero		1
	.zero		1


	//----- nvinfo : EIATTR_EXIT_INSTR_OFFSETS
	.align		4
        /*00f8*/ 	.byte	0x04, 0x1c
        /*00fa*/ 	.short	(.L_167 - .L_166)


	//   ....[0]....
.L_166:
        /*00fc*/ 	.word	0x000000e0


	//   ....[1]....
        /*0100*/ 	.word	0x00000190


	//   ....[2]....
        /*0104*/ 	.word	0x000003d0


	//   ....[3]....
        /*0108*/ 	.word	0x000004c0


	//----- nvinfo : EIATTR_CBANK_PARAM_SIZE
	.align		4
.L_167:
        /*010c*/ 	.byte	0x03, 0x19
        /*010e*/ 	.short	0x0070


	//----- nvinfo : EIATTR_PARAM_CBANK
	.align		4
        /*0110*/ 	.byte	0x04, 0x0a
        /*0112*/ 	.short	(.L_169 - .L_168)
	.align		4
.L_168:
        /*0114*/ 	.word	index@(.nv.constant0._ZN9torch_asg30collect_transition_grad_kernelIdEEvPT_PKS1_PKlS6_llllllllll)
        /*0118*/ 	.short	0x0380
        /*011a*/ 	.short	0x0070


	//----- nvinfo : EIATTR_SW_WAR
	.align		4
.L_169:
        /*011c*/ 	.byte	0x04, 0x36
        /*011e*/ 	.short	(.L_171 - .L_170)
.L_170:
        /*0120*/ 	.word	0x00000008
.L_171:


//--------------------- .nv.info._ZN9torch_asg30collect_transition_grad_kernelIfEEvPT_PKS1_PKlS6_llllllllll --------------------------
	.section	.nv.info._ZN9torch_asg30collect_transition_grad_kernelIfEEvPT_PKS1_PKlS6_llllllllll,"",@"SHT_CUDA_INFO"
	.sectionflags	@""
	.align	4


	//----- nvinfo : EIATTR_CUDA_API_VERSION
	.align		4
        /*0000*/ 	.byte	0x04, 0x37
        /*0002*/ 	.short	(.L_173 - .L_172)
.L_172:
        /*0004*/ 	.word	0x00000082


	//----- nvinfo : EIATTR_KPARAM_INFO
	.align		4
.L_173:
        /*0008*/ 	.byte	0x04, 0x17
        /*000a*/ 	.short	(.L_175 - .L_174)
.L_174:
        /*000c*/ 	.word	0x00000000
        /*0010*/ 	.short	0x000d
        /*0012*/ 	.short	0x0068
        /*0014*/ 	.byte	0x00, 0xf0, 0x21, 0x00


	//----- nvinfo : EIATTR_KPARAM_INFO
	.align		4
.L_175:
        /*0018*/ 	.byte	0x04, 0x17
        /*001a*/ 	.short	(.L_177 - .L_176)
.L_176:
        /*001c*/ 	.word	0x00000000
        /*0020*/ 	.short	0x000c
        /*0022*/ 	.short	0x0060
        /*0024*/ 	.byte	0x00, 0xf0, 0x21, 0x00


	//----- nvinfo : EIATTR_KPARAM_INFO
	.align		4
.L_177:
        /*0028*/ 	.byte	0x04, 0x17
        /*002a*/ 	.short	(.L_179 - .L_178)
.L_178:
        /*002c*/ 	.word	0x00000000
        /*0030*/ 	.short	0x000b
        /*0032*/ 	.short	0x0058
        /*0034*/ 	.byte	0x00, 0xf0, 0x21, 0x00


	//----- nvinfo : EIATTR_KPARAM_INFO
	.align		4
.L_179:
        /*0038*/ 	.byte	0x04, 0x17
        /*003a*/ 	.short	(.L_181 - .L_180)
.L_180:
        /*003c*/ 	.word	0x00000000
        /*0040*/ 	.short	0x000a
        /*0042*/ 	.short	0x0050
        /*0044*/ 	.byte	0x00, 0xf0, 0x21, 0x00


	//----- nvinfo : EIATTR_KPARAM_INFO
	.align		4
.L_181:
        /*0048*/ 	.byte	0x04, 0x17
        /*004a*/ 	.short	(.L_183 - .L_182)
.L_182:
        /*004c*/ 	.word	0x00000000
        /*0050*/ 	.short	0x0009
        /*0052*/ 	.short	0x0048
        /*0054*/ 	.byte	0x00, 0xf0, 0x21, 0x00


	//----- nvinfo : EIATTR_KPARAM_INFO
	.align		4
.L_183:
        /*0058*/ 	.byte	0x04, 0x17
        /*005a*/ 	.short	(.L_185 - .L_184)
.L_184:
        /*005c*/ 	.word	0x00000000
        /*0060*/ 	.short	0x0008
        /*0062*/ 	.short	0x0040
        /*0064*/ 	.byte	0x00, 0xf0, 0x21, 0x00


	//----- nvinfo : EIATTR_KPARAM_INFO
	.align		4
.L_185:
        /*0068*/ 	.byte	0x04, 0x17
        /*006a*/ 	.short	(.L_187 - .L_186)
.L_186:
        /*006c*/ 	.word	0x00000000
        /*0070*/ 	.short	0x0007
        /*0072*/ 	.short	0x0038
        /*0074*/ 	.byte	0x00, 0xf0, 0x21, 0x00


	//----- nvinfo : EIATTR_KPARAM_INFO
	.align		4
.L_187:
        /*0078*/ 	.byte	0x04, 0x17
        /*007a*/ 	.short	(.L_189 - .L_188)
.L_188:
        /*007c*/ 	.word	0x00000000
        /*0080*/ 	.short	0x0006
        /*0082*/ 	.short	0x0030
        /*0084*/ 	.byte	0x00, 0xf0, 0x21, 0x00


	//----- nvinfo : EIATTR_KPARAM_INFO
	.align		4
.L_189:
        /*0088*/ 	.byte	0x04, 0x17
        /*008a*/ 	.short	(.L_191 - .L_190)
.L_190:
        /*008c*/ 	.word	0x00000000
        /*0090*/ 	.short	0x0005
        /*0092*/ 	.short	0x0028
        /*0094*/ 	.byte	0x00, 0xf0, 0x21, 0x00


	//----- nvinfo : EIATTR_KPARAM_INFO
	.align		4
.L_191:
        /*0098*/ 	.byte	0x04, 0x17
        /*009a*/ 	.short	(.L_193 - .L_192)
.L_192:
        /*009c*/ 	.word	0x00000000
        /*00a0*/ 	.short	0x0004
        /*00a2*/ 	.short	0x0020
        /*00a4*/ 	.byte	0x00, 0xf0, 0x21, 0x00


	//----- nvinfo : EIATTR_KPARAM_INFO
	.align		4
.L_193:
        /*00a8*/ 	.byte	0x04, 0x17
        /*00aa*/ 	.short	(.L_195 - .L_194)
.L_194:
        /*00ac*/ 	.word	0x00000000
        /*00b0*/ 	.short	0x0003
        /*00b2*/ 	.short	0x0018
        /*00b4*/ 	.byte	0x00, 0xf5, 0x21, 0x00


	//----- nvinfo : EIATTR_KPARAM_INFO
	.align		4
.L_195:
        /*00b8*/ 	.byte	0x04, 0x17
        /*00ba*/ 	.short	(.L_197 - .L_196)
.L_196:
        /*00bc*/ 	.word	0x00000000
        /*00c0*/ 	.short	0x0002
        /*00c2*/ 	.short	0x0010
        /*00c4*/ 	.byte	0x00, 0xf5, 0x21, 0x00


	//----- nvinfo : EIATTR_KPARAM_INFO
	.align		4
.L_197:
        /*00c8*/ 	.byte	0x04, 0x17
        /*00ca*/ 	.short	(.L_199 - .L_198)
.L_198:
        /*00cc*/ 	.word	0x00000000
        /*00d0*/ 	.short	0x0001
        /*00d2*/ 	.short	0x0008
        /*00d4*/ 	.byte	0x00, 0xf5, 0x21, 0x00


	//----- nvinfo : EIATTR_KPARAM_INFO
	.align		4
.L_199:
        /*00d8*/ 	.byte	0x04, 0x17
        /*00da*/ 	.short	(.L_201 - .L_200)
.L_200:
        /*00dc*/ 	.word	0x00000000
        /*00e0*/ 	.short	0x0000
        /*00e2*/ 	.short	0x0000
        /*00e4*/ 	.byte	0x00, 0xf5, 0x21, 0x00


	//----- nvinfo : EIATTR_SPARSE_MMA_MASK
	.align		4
.L_201:
        /*00e8*/ 	.byte	0x03, 0x50
        /*00ea*/ 	.short	0x0000


	//----- nvinfo : EIATTR_MAXREG_COUNT
	.align		4
        /*00ec*/ 	.byte	0x03, 0x1b
        /*00ee*/ 	.short	0x00ff


	//----- nvinfo : EIATTR_MERCURY_ISA_VERSION
	.align		4
        /*00f0*/ 	.byte	0x03, 0x5f
        /*00f2*/ 	.short	0x0101


	//----- nvinfo : EIATTR_VRC_CTA_INIT_COUNT
	.align		4
        /*00f4*/ 	.byte	0x02, 0x4a
	.zero		1
	.zero		1


	//----- nvinfo : EIATTR_EXIT_INSTR_OFFSETS
	.align		4
        /*00f8*/ 	.byte	0x04, 0x1c
        /*00fa*/ 	.short	(.L_203 - .L_202)


	//   ....[0]....
.L_202:
        /*00fc*/ 	.word	0x000000e0


	//   ....[1]....
        /*0100*/ 	.word	0x00000190


	//   ....[2]....
        /*0104*/ 	.word	0x000003d0


	//   ....[3]....
        /*0108*/ 	.word	0x000004c0


	//----- nvinfo : EIATTR_CBANK_PARAM_SIZE
	.align		4
.L_203:
        /*010c*/ 	.byte	0x03, 0x19
        /*010e*/ 	.short	0x0070


	//----- nvinfo : EIATTR_PARAM_CBANK
	.align		4
        /*0110*/ 	.byte	0x04, 0x0a
        /*0112*/ 	.short	(.L_205 - .L_204)
	.align		4
.L_204:
        /*0114*/ 	.word	index@(.nv.constant0._ZN9torch_asg30collect_transition_grad_kernelIfEEvPT_PKS1_PKlS6_llllllllll)
        /*0118*/ 	.short	0x0380
        /*011a*/ 	.short	0x0070


	//----- nvinfo : EIATTR_SW_WAR
	.align		4
.L_205:
        /*011c*/ 	.byte	0x04, 0x36
        /*011e*/ 	.short	(.L_207 - .L_206)
.L_206:
        /*0120*/ 	.word	0x00000008
.L_207:


//--------------------- .nv.info._ZN9torch_asg30make_aligned_transition_kernelIdEEvPT_PKS1_PKlS6_llllllllll --------------------------
	.section	.nv.info._ZN9torch_asg30make_aligned_transition_kernelIdEEvPT_PKS1_PKlS6_llllllllll,"",@"SHT_CUDA_INFO"
	.sectionflags	@""
	.align	4


	//----- nvinfo : EIATTR_CUDA_API_VERSION
	.align		4
        /*0000*/ 	.byte	0x04, 0x37
        /*0002*/ 	.short	(.L_209 - .L_208)
.L_208:
        /*0004*/ 	.word	0x00000082


	//----- nvinfo : EIATTR_KPARAM_INFO
	.align		4
.L_209:
        /*0008*/ 	.byte	0x04, 0x17
        /*000a*/ 	.short	(.L_211 - .L_210)
.L_210:
        /*000c*/ 	.word	0x00000000
        /*0010*/ 	.short	0x000d
        /*0012*/ 	.short	0x0068
        /*0014*/ 	.byte	0x00, 0xf0, 0x21, 0x00


	//----- nvinfo : EIATTR_KPARAM_INFO
	.align		4
.L_211:
        /*0018*/ 	.byte	0x04, 0x17
        /*001a*/ 	.short	(.L_213 - .L_212)
.L_212:
        /*001c*/ 	.word	0x00000000
        /*0020*/ 	.short	0x000c
        /*0022*/ 	.short	0x0060
        /*0024*/ 	.byte	0x00, 0xf0, 0x21, 0x00


	//----- nvinfo : EIATTR_KPARAM_INFO
	.align		4
.L_213:
        /*0028*/ 	.byte	0x04, 0x17
        /*002a*/ 	.short	(.L_215 - .L_214)
.L_214:
        /*002c*/ 	.word	0x00000000
        /*0030*/ 	.short	0x000b
        /*0032*/ 	.short	0x0058
        /*0034*/ 	.byte	0x00, 0xf0, 0x21, 0x00


	//----- nvinfo : EIATTR_KPARAM_INFO
	.align		4
.L_215:
        /*0038*/ 	.byte	0x04, 0x17
        /*003a*/ 	.short	(.L_217 - .L_216)
.L_216:
        /*003c*/ 	.word	0x00000000
        /*0040*/ 	.short	0x000a
        /*0042*/ 	.short	0x0050
        /*0044*/ 	.byte	0x00, 0xf0, 0x21, 0x00


	//----- nvinfo : EIATTR_KPARAM_INFO
	.align		4
.L_217:
        /*0048*/ 	.byte	0x04, 0x17
        /*004a*/ 	.short	(.L_219 - .L_218)
.L_218:
        /*004c*/ 	.word	0x00000000
        /*0050*/ 	.short	0x0009
        /*0052*/ 	.short	0x0048
        /*0054*/ 	.byte	0x00, 0xf0, 0x21, 0x00


	//----- nvinfo : EIATTR_KPARAM_INFO
	.align		4
.L_219:
        /*0058*/ 	.byte	0x04, 0x17
        /*005a*/ 	.short	(.L_221 - .L_220)
.L_220:
        /*005c*/ 	.word	0x00000000
        /*0060*/ 	.short	0x0008
        /*0062*/ 	.short	0x0040
        /*0064*/ 	.byte	0x00, 0xf0, 0x21, 0x00


	//----- nvinfo : EIATTR_KPARAM_INFO
	.align		4
.L_221:
        /*0068*/ 	.byte	0x04, 0x17
        /*006a*/ 	.short	(.L_223 - .L_222)
.L_222:
        /*006c*/ 	.word	0x00000000
        /*0070*/ 	.short	0x0007
        /*0072*/ 	.short	0x0038
        /*0074*/ 	.byte	0x00, 0xf0, 0x21, 0x00


	//----- nvinfo : EIATTR_KPARAM_INFO
	.align		4
.L_223:
        /*0078*/ 	.byte	0x04, 0x17
        /*007a*/ 	.short	(.L_225 - .L_224)
.L_224:
        /*007c*/ 	.word	0x00000000
        /*0080*/ 	.short	0x0006
        /*0082*/ 	.short	0x0030
        /*0084*/ 	.byte	0x00, 0xf0, 0x21, 0x00


	//----- nvinfo : EIATTR_KPARAM_INFO
	.align		4
.L_225:
        /*0088*/ 	.byte	0x04, 0x17
        /*008a*/ 	.short	(.L_227 - .L_226)
.L_226:
        /*008c*/ 	.word	0x00000000
        /*0090*/ 	.short	0x0005
        /*0092*/ 	.short	0x0028
        /*0094*/ 	.byte	0x00, 0xf0, 0x21, 0x00


	//----- nvinfo : EIATTR_KPARAM_INFO
	.align		4
.L_227:
        /*0098*/ 	.byte	0x04, 0x17
        /*009a*/ 	.short	(.L_229 - .L_228)
.L_228:
        /*009c*/ 	.word	0x00000000
        /*00a0*/ 	.short	0x0004
        /*00a2*/ 	.short	0x0020
        /*00a4*/ 	.byte	0x00, 0xf0, 0x21, 0x00


	//----- nvinfo : EIATTR_KPARAM_INFO
	.align		4
.L_229:
        /*00a8*/ 	.byte	0x04, 0x17
        /*00aa*/ 	.short	(.L_231 - .L_230)
.L_230:
        /*00ac*/ 	.word	0x00000000
        /*00b0*/ 	.short	0x0003
        /*00b2*/ 	.short	0x0018
        /*00b4*/ 	.byte	0x00, 0xf5, 0x21, 0x00


	//----- nvinfo : EIATTR_KPARAM_INFO
	.align		4
.L_231:
        /*00b8*/ 	.byte	0x04, 0x17
        /*00ba*/ 	.short	(.L_233 - .L_232)
.L_232:
        /*00bc*/ 	.word	0x00000000
        /*00c0*/ 	.short	0x0002
        /*00c2*/ 	.short	0x0010
        /*00c4*/ 	.byte	0x00, 0xf5, 0x21, 0x00


	//----- nvinfo : EIATTR_KPARAM_INFO
	.align		4
.L_233:
        /*00c8*/ 	.byte	0x04, 0x17
        /*00ca*/ 	.short	(.L_235 - .L_234)
.L_234:
        /*00cc*/ 	.word	0x00000000
        /*00d0*/ 	.short	0x0001
        /*00d2*/ 	.short	0x0008
        /*00d4*/ 	.byte	0x00, 0xf5, 0x21, 0x00


	//----- nvinfo : EIATTR_KPARAM_INFO
	.align		4
.L_235:
        /*00d8*/ 	.byte	0x04, 0x17
        /*00da*/ 	.short	(.L_237 - .L_236)
.L_236:
        /*00dc*/ 	.word	0x00000000
        /*00e0*/ 	.short	0x0000
        /*00e2*/ 	.short	0x0000
        /*00e4*/ 	.byte	0x00, 0xf5, 0x21, 0x00


	//----- nvinfo : EIATTR_SPARSE_MMA_MASK
	.align		4
.L_237:
        /*00e8*/ 	.byte	0x03, 0x50
        /*00ea*/ 	.short	0x0000


	//----- nvinfo : EIATTR_MAXREG_COUNT
	.align		4
        /*00ec*/ 	.byte	0x03, 0x1b
        /*00ee*/ 	.short	0x00ff


	//----- nvinfo : EIATTR_MERCURY_ISA_VERSION
	.align		4
        /*00f0*/ 	.byte	0x03, 0x5f
        /*00f2*/ 	.short	0x0101


	//----- nvinfo : EIATTR_VRC_CTA_INIT_COUNT
	.align		4
        /*00f4*/ 	.byte	0x02, 0x4a
	.zero		1
	.zero		1


	//----- nvinfo : EIATTR_EXIT_INSTR_OFFSETS
	.align		4
        /*00f8*/ 	.byte	0x04, 0x1c
        /*00fa*/ 	.short	(.L_239 - .L_238)


	//   ....[0]....
.L_238:
        /*00fc*/ 	.word	0x000000e0


	//   ....[1]....
        /*0100*/ 	.word	0x000004a0


	//   ....[2]....
        /*0104*/ 	.word	0x000004d0


	//   ....[3]....
        /*0108*/ 	.word	0x000006b0


	//----- nvinfo : EIATTR_CRS_STACK_SIZE
	.align		4
.L_239:
        /*010c*/ 	.byte	0x04, 0x1e
        /*010e*/ 	.short	(.L_241 - .L_240)
.L_240:
        /*0110*/ 	.word	0x00000000


	//----- nvinfo : EIATTR_CBANK_PARAM_SIZE
	.align		4
.L_241:
        /*0114*/ 	.byte	0x03, 0x19
        /*0116*/ 	.short	0x0070


	//----- nvinfo : EIATTR_PARAM_CBANK
	.align		4
        /*0118*/ 	.byte	0x04, 0x0a
        /*011a*/ 	.short	(.L_243 - .L_242)
	.align		4
.L_242:
        /*011c*/ 	.word	index@(.nv.constant0._ZN9torch_asg30make_aligned_transition_kernelIdEEvPT_PKS1_PKlS6_llllllllll)
        /*0120*/ 	.short	0x0380
        /*0122*/ 	.short	0x0070


	//----- nvinfo : EIATTR_SW_WAR
	.align		4
.L_243:
        /*0124*/ 	.byte	0x04, 0x36
        /*0126*/ 	.short	(.L_245 - .L_244)
.L_244:
        /*0128*/ 	.word	0x00000008
.L_245:


//--------------------- .nv.info._ZN9torch_asg30make_aligned_transition_kernelIfEEvPT_PKS1_PKlS6_llllllllll --------------------------
	.section	.nv.info._ZN9torch_asg30make_aligned_transition_kernelIfEEvPT_PKS1_PKlS6_llllllllll,"",@"SHT_CUDA_INFO"
	.sectionflags	@""
	.align	4


	//----- nvinfo : EIATTR_CUDA_API_VERSION
	.align		4
        /*0000*/ 	.byte	0x04, 0x37
        /*0002*/ 	.short	(.L_247 - .L_246)
.L_246:
        /*0004*/ 	.word	0x00000082


	//----- nvinfo : EIATTR_KPARAM_INFO
	.align		4
.L_247:
        /*0008*/ 	.byte	0x04, 0x17
        /*000a*/ 	.short	(.L_249 - .L_248)
.L_248:
        /*000c*/ 	.word	0x00000000
        /*0010*/ 	.short	0x000d
        /*0012*/ 	.short	0x0068
        /*0014*/ 	.byte	0x00, 0xf0, 0x21, 0x00


	//----- nvinfo : EIATTR_KPARAM_INFO
	.align		4
.L_249:
        /*0018*/ 	.byte	0x04, 0x17
        /*001a*/ 	.short	(.L_251 - .L_250)
.L_250:
        /*001c*/ 	.word	0x00000000
        /*0020*/ 	.short	0x000c
        /*0022*/ 	.short	0x0060
        /*0024*/ 	.byte	0x00, 0xf0, 0x21, 0x00


	//----- nvinfo : EIATTR_KPARAM_INFO
	.align		4
.L_251:
        /*0028*/ 	.byte	0x04, 0x17
        /*002a*/ 	.short	(.L_253 - .L_252)
.L_252:
        /*002c*/ 	.word	0x00000000
        /*0030*/ 	.short	0x000b
        /*0032*/ 	.short	0x0058
        /*0034*/ 	.byte	0x00, 0xf0, 0x21, 0x00


	//----- nvinfo : EIATTR_KPARAM_INFO
	.align		4
.L_253:
        /*0038*/ 	.byte	0x04, 0x17
        /*003a*/ 	.short	(.L_255 - .L_254)
.L_254:
        /*003c*/ 	.word	0x00000000
        /*0040*/ 	.short	0x000a
        /*0042*/ 	.short	0x0050
        /*0044*/ 	.byte	0x00, 0xf0, 0x21, 0x00


	//----- nvinfo : EIATTR_KPARAM_INFO
	.align		4
.L_255:
        /*0048*/ 	.byte	0x04, 0x17
        /*004a*/ 	.short	(.L_257 - .L_256)
.L_256:
        /*004c*/ 	.word	0x00000000
        /*0050*/ 	.short	0x0009
        /*0052*/ 	.short	0x0048
        /*0054*/ 	.byte	0x00, 0xf0, 0x21, 0x00


	//----- nvinfo : EIATTR_KPARAM_INFO
	.align		4
.L_257:
        /*0058*/ 	.byte	0x04, 0x17
        /*005a*/ 	.short	(.L_259 - .L_258)
.L_258:
        /*005c*/ 	.word	0x00000000
        /*0060*/ 	.short	0x0008
        /*0062*/ 	.short	0x0040
        /*0064*/ 	.byte	0x00, 0xf0, 0x21, 0x00


	//----- nvinfo : EIATTR_KPARAM_INFO
	.align		4
.L_259:
        /*0068*/ 	.byte	0x04, 0x17
        /*006a*/ 	.short	(.L_261 - .L_260)
.L_260:
        /*006c*/ 	.word	0x00000000
        /*0070*/ 	.short	0x0007
        /*0072*/ 	.short	0x0038
        /*0074*/ 	.byte	0x00, 0xf0, 0x21, 0x00


	//----- nvinfo : EIATTR_KPARAM_INFO
	.align		4
.L_261:
        /*0078*/ 	.byte	0x04, 0x17
        /*007a*/ 	.short	(.L_263 - .L_262)
.L_262:
        /*007c*/ 	.word	0x00000000
        /*0080*/ 	.short	0x0006
        /*0082*/ 	.short	0x0030
        /*0084*/ 	.byte	0x00, 0xf0, 0x21, 0x00


	//----- nvinfo : EIATTR_KPARAM_INFO
	.align		4
.L_263:
        /*0088*/ 	.byte	0x04, 0x17
        /*008a*/ 	.short	(.L_265 - .L_264)
.L_264:
        /*008c*/ 	.word	0x00000000
        /*0090*/ 	.short	0x0005
        /*0092*/ 	.short	0x0028
        /*0094*/ 	.byte	0x00, 0xf0, 0x21, 0x00


	//----- nvinfo : EIATTR_KPARAM_INFO
	.align		4
.L_265:
        /*0098*/ 	.byte	0x04, 0x17
        /*009a*/ 	.short	(.L_267 - .L_266)
.L_266:
        /*009c*/ 	.word	0x00000000
        /*00a0*/ 	.short	0x0004
        /*00a2*/ 	.short	0x0020
        /*00a4*/ 	.byte	0x00, 0xf0, 0x21, 0x00


	//----- nvinfo : EIATTR_KPARAM_INFO
	.align		4
.L_267:
        /*00a8*/ 	.byte	0x04, 0x17
        /*00aa*/ 	.short	(.L_269 - .L_268)
.L_268:
        /*00ac*/ 	.word	0x00000000
        /*00b0*/ 	.short	0x0003
        /*00b2*/ 	.short	0x0018
        /*00b4*/ 	.byte	0x00, 0xf5, 0x21, 0x00


	//----- nvinfo : EIATTR_KPARAM_INFO
	.align		4
.L_269:
        /*00b8*/ 	.byte	0x04, 0x17
        /*00ba*/ 	.short	(.L_271 - .L_270)
.L_270:
        /*00bc*/ 	.word	0x00000000
        /*00c0*/ 	.short	0x0002
        /*00c2*/ 	.short	0x0010
        /*00c4*/ 	.byte	0x00, 0xf5, 0x21, 0x00


	//----- nvinfo : EIATTR_KPARAM_INFO
	.align		4
.L_271:
        /*00c8*/ 	.byte	0x04, 0x17
        /*00ca*/ 	.short	(.L_273 - .L_272)
.L_272:
        /*00cc*/ 	.word	0x00000000
        /*00d0*/ 	.short	0x0001
        /*00d2*/ 	.short	0x0008
        /*00d4*/ 	.byte	0x00, 0xf5, 0x21, 0x00


	//----- nvinfo : EIATTR_KPARAM_INFO
	.align		4
.L_273:
        /*00d8*/ 	.byte	0x04, 0x17
        /*00da*/ 	.short	(.L_275 - .L_274)
.L_274:
        /*00dc*/ 	.word	0x00000000
        /*00e0*/ 	.short	0x0000
        /*00e2*/ 	.short	0x0000
        /*00e4*/ 	.byte	0x00, 0xf5, 0x21, 0x00


	//----- nvinfo : EIATTR_SPARSE_MMA_MASK
	.align		4
.L_275:
        /*00e8*/ 	.byte	0x03, 0x50
        /*00ea*/ 	.short	0x0000


	//----- nvinfo : EIATTR_MAXREG_COUNT
	.align		4
        /*00ec*/ 	.byte	0x03, 0x1b
        /*00ee*/ 	.short	0x00ff


	//----- nvinfo : EIATTR_MERCURY_ISA_VERSION
	.align		4
        /*00f0*/ 	.byte	0x03, 0x5f
        /*00f2*/ 	.short	0x0101


	//----- nvinfo : EIATTR_VRC_CTA_INIT_COUNT
	.align		4
        /*00f4*/ 	.byte	0x02, 0x4a
	.zero		1
	.zero		1


	//----- nvinfo : EIATTR_EXIT_INSTR_OFFSETS
	.align		4
        /*00f8*/ 	.byte	0x04, 0x1c
        /*00fa*/ 	.short	(.L_277 - .L_276)


	//   ....[0]....
.L_276:
        /*00fc*/ 	.word	0x000000e0


	//   ....[1]....
        /*0100*/ 	.word	0x000004a0


	//   ....[2]....
        /*0104*/ 	.word	0x000004d0


	//   ....[3]....
        /*0108*/ 	.word	0x000006b0


	//----- nvinfo : EIATTR_CRS_STACK_SIZE
	.align		4
.L_277:
        /*010c*/ 	.byte	0x04, 0x1e
        /*010e*/ 	.short	(.L_279 - .L_278)
.L_278:
        /*0110*/ 	.word	0x00000000


	//----- nvinfo : EIATTR_CBANK_PARAM_SIZE
	.align		4
.L_279:
        /*0114*/ 	.byte	0x03, 0x19
        /*0116*/ 	.short	0x0070


	//----- nvinfo : EIATTR_PARAM_CBANK
	.align		4
        /*0118*/ 	.byte	0x04, 0x0a
        /*011a*/ 	.short	(.L_281 - .L_280)
	.align		4
.L_280:
        /*011c*/ 	.word	index@(.nv.constant0._ZN9torch_asg30make_aligned_transition_kernelIfEEvPT_PKS1_PKlS6_llllllllll)
        /*0120*/ 	.short	0x0380
        /*0122*/ 	.short	0x0070


	//----- nvinfo : EIATTR_SW_WAR
	.align		4
.L_281:
        /*0124*/ 	.byte	0x04, 0x36
        /*0126*/ 	.short	(.L_283 - .L_282)
.L_282:
        /*0128*/ 	.word	0x00000008
.L_283:


//--------------------- .nv.info._ZN9torch_asg26make_aligned_inputs_kernelIdEEvPT_PKS1_PKlS6_S6_lllllllllllll --------------------------
	.section	.nv.info._ZN9torch_asg26make_aligned_inputs_kernelIdEEvPT_PKS1_PKlS6_S6_lllllllllllll,"",@"SHT_CUDA_INFO"
	.sectionflags	@""
	.align	4


	//----- nvinfo : EIATTR_CUDA_API_VERSION
	.align		4
        /*0000*/ 	.byte	0x04, 0x37
        /*0002*/ 	.short	(.L_285 - .L_284)
.L_284:
        /*0004*/ 	.word	0x00000082


	//----- nvinfo : EIATTR_KPARAM_INFO
	.align		4
.L_285:
        /*0008*/ 	.byte	0x04, 0x17
        /*000a*/ 	.short	(.L_287 - .L_286)
.L_286:
        /*000c*/ 	.word	0x00000000
        /*0010*/ 	.short	0x0011
        /*0012*/ 	.short	0x0088
        /*0014*/ 	.byte	0x00, 0xf0, 0x21, 0x00


	//----- nvinfo : EIATTR_KPARAM_INFO
	.align		4
.L_287:
        /*0018*/ 	.byte	0x04, 0x17
        /*001a*/ 	.short	(.L_289 - .L_288)
.L_288:
        /*001c*/ 	.word	0x00000000
        /*0020*/ 	.short	0x0010
        /*0022*/ 	.short	0x0080
        /*0024*/ 	.byte	0x00, 0xf0, 0x21, 0x00


	//----- nvinfo : EIATTR_KPARAM_INFO
	.align		4
.L_289:
        /*0028*/ 	.byte	0x04, 0x17
        /*002a*/ 	.short	(.L_291 - .L_290)
.L_290:
        /*002c*/ 	.word	0x00000000
        /*0030*/ 	.short	0x000f
        /*0032*/ 	.short	0x0078
        /*0034*/ 	.byte	0x00, 0xf0, 0x21, 0x00


	//----- nvinfo : EIATTR_KPARAM_INFO
	.align		4
.L_291:
        /*0038*/ 	.byte	0x04, 0x17
        /*003a*/ 	.short	(.L_293 - .L_292)
.L_292:
        /*003c*/ 	.word	0x00000000
        /*0040*/ 	.short	0x000e
        /*0042*/ 	.short	0x0070
        /*0044*/ 	.byte	0x00, 0xf0, 0x21, 0x00


	//----- nvinfo : EIATTR_KPARAM_INFO
	.align		4
.L_293:
        /*0048*/ 	.byte	0x04, 0x17
        /*004a*/ 	.short	(.L_295 - .L_294)
.L_294:
        /*004c*/ 	.word	0x00000000
        /*0050*/ 	.short	0x000d
        /*0052*/ 	.short	0x0068
        /*0054*/ 	.byte	0x00, 0xf0, 0x21, 0x00


	//----- nvinfo : EIATTR_KPARAM_INFO
	.align		4
.L_295:
        /*0058*/ 	.byte	0x04, 0x17
        /*005a*/ 	.short	(.L_297 - .L_296)
.L_296:
        /*005c*/ 	.word	0x00000000
        /*0060*/ 	.short	0x000c
        /*0062*/ 	.short	0x0060
        /*0064*/ 	.byte	0x00, 0xf0, 0x21, 0x00


	//----- nvinfo : EIATTR_KPARAM_INFO
	.align		4
.L_297:
        /*0068*/ 	.byte	0x04, 0x17
        /*006a*/ 	.short	(.L_299 - .L_298)
.L_298:
        /*006c*/ 	.word	0x00000000
        /*0070*/ 	.short	0x000b
        /*0072*/ 	.short	0x0058
        /*0074*/ 	.byte	0x00, 0xf0, 0x21, 0x00


	//----- nvinfo : EIATTR_KPARAM_INFO
	.align		4
.L_299:
        /*0078*/ 	.byte	0x04, 0x17
        /*007a*/ 	.short	(.L_301 - .L_300)
.L_300:
        /*007c*/ 	.word	0x00000000
        /*0080*/ 	.short	0x000a
        /*0082*/ 	.short	0x0050
        /*0084*/ 	.byte	0x00, 0xf0, 0x21, 0x00


	//----- nvinfo : EIATTR_KPARAM_INFO
	.align		4
.L_301:
        /*0088*/ 	.byte	0x04, 0x17
        /*008a*/ 	.short	(.L_303 - .L_302)
.L_302:
        /*008c*/ 	.word	0x00000000
        /*0090*/ 	.short	0x0009
        /*0092*/ 	.short	0x0048
        /*0094*/ 	.byte	0x00, 0xf0, 0x21, 0x00


	//----- nvinfo : EIATTR_KPARAM_INFO
	.align		4
.L_303:
        /*0098*/ 	.byte	0x04, 0x17
        /*009a*/ 	.short	(.L_305 - .L_304)
.L_304:
        /*009c*/ 	.word	0x00000000
        /*00a0*/ 	.short	0x0008
        /*00a2*/ 	.short	0x0040
        /*00a4*/ 	.byte	0x00, 0xf0, 0x21, 0x00


	//----- nvinfo : EIATTR_KPARAM_INFO
	.align		4
.L_305:
        /*00a8*/ 	.byte	0x04, 0x17
        /*00aa*/ 	.short	(.L_307 - .L_306)
.L_306:
        /*00ac*/ 	.word	0x00000000
        /*00b0*/ 	.short	0x0007
        /*00b2*/ 	.short	0x0038
        /*00b4*/ 	.byte	0x00, 0xf0, 0x21, 0x00


	//----- nvinfo : EIATTR_KPARAM_INFO
	.align		4
.L_307:
        /*00b8*/ 	.byte	0x04, 0x17
        /*00ba*/ 	.short	(.L_309 - .L_308)
.L_308:
        /*00bc*/ 	.word	0x00000000
        /*00c0*/ 	.short	0x0006
        /*00c2*/ 	.short	0x0030
        /*00c4*/ 	.byte	0x00, 0xf0, 0x21, 0x00


	//----- nvinfo : EIATTR_KPARAM_INFO
	.align		4
.L_309:
        /*00c8*/ 	.byte	0x04, 0x17
        /*00ca*/ 	.short	(.L_311 - .L_310)
.L_310:
        /*00cc*/ 	.word	0x00000000
        /*00d0*/ 	.short	0x0005
        /*00d2*/ 	.short	0x0028
        /*00d4*/ 	.byte	0x00, 0xf0, 0x21, 0x00


	//----- nvinfo : EIATTR_KPARAM_INFO
	.align		4
.L_311:
        /*00d8*/ 	.byte	0x04, 0x17
        /*00da*/ 	.short	(.L_313 - .L_312)
.L_312:
        /*00dc*/ 	.word	0x00000000
        /*00e0*/ 	.short	0x0004
        /*00e2*/ 	.short	0x0020
        /*00e4*/ 	.byte	0x00, 0xf5, 0x21, 0x00


	//----- nvinfo : EIATTR_KPARAM_INFO
	.align		4
.L_313:
        /*00e8*/ 	.byte	0x04, 0x17
        /*00ea*/ 	.short	(.L_315 - .L_314)
.L_314:
        /*00ec*/ 	.word	0x00000000
        /*00f0*/ 	.short	0x0003
        /*00f2*/ 	.short	0x0018
        /*00f4*/ 	.byte	0x00, 0xf5, 0x21, 0x00


	//----- nvinfo : EIATTR_KPARAM_INFO
	.align		4
.L_315:
        /*00f8*/ 	.byte	0x04, 0x17
        /*00fa*/ 	.short	(.L_317 - .L_316)
.L_316:
        /*00fc*/ 	.word	0x00000000
        /*0100*/ 	.short	0x0002
        /*0102*/ 	.short	0x0010
        /*0104*/ 	.byte	0x00, 0xf5, 0x21, 0x00


	//----- nvinfo : EIATTR_KPARAM_INFO
	.align		4
.L_317:
        /*0108*/ 	.byte	0x04, 0x17
        /*010a*/ 	.short	(.L_319 - .L_318)
.L_318:
        /*010c*/ 	.word	0x00000000
        /*0110*/ 	.short	0x0001
        /*0112*/ 	.short	0x0008
        /*0114*/ 	.byte	0x00, 0xf5, 0x21, 0x00


	//----- nvinfo : EIATTR_KPARAM_INFO
	.align		4
.L_319:
        /*0118*/ 	.byte	0x04, 0x17
        /*011a*/ 	.short	(.L_321 - .L_320)
.L_320:
        /*011c*/ 	.word	0x00000000
        /*0120*/ 	.short	0x0000
        /*0122*/ 	.short	0x0000
        /*0124*/ 	.byte	0x00, 0xf5, 0x21, 0x00


	//----- nvinfo : EIATTR_SPARSE_MMA_MASK
	.align		4
.L_321:
        /*0128*/ 	.byte	0x03, 0x50
        /*012a*/ 	.short	0x0000


	//----- nvinfo : EIATTR_MAXREG_COUNT
	.align		4
        /*012c*/ 	.byte	0x03, 0x1b
        /*012e*/ 	.short	0x00ff


	//----- nvinfo : EIATTR_MERCURY_ISA_VERSION
	.align		4
        /*0130*/ 	.byte	0x03, 0x5f
        /*0132*/ 	.short	0x0101


	//----- nvinfo : EIATTR_VRC_CTA_INIT_COUNT
	.align		4
        /*0134*/ 	.byte	0x02, 0x4a
	.zero		1
	.zero		1


	//----- nvinfo : EIATTR_EXIT_INSTR_OFFSETS
	.align		4
        /*0138*/ 	.byte	0x04, 0x1c
        /*013a*/ 	.short	(.L_323 - .L_322)


	//   ....[0]....
.L_322:
        /*013c*/ 	.word	0x00000150


	//   ....[1]....
        /*0140*/ 	.word	0x00000290


	//   ....[2]....
        /*0144*/ 	.word	0x000004c0


	//----- nvinfo : EIATTR_CBANK_PARAM_SIZE
	.align		4
.L_323:
        /*0148*/ 	.byte	0x03, 0x19
        /*014a*/ 	.short	0x0090


	//----- nvinfo : EIATTR_PARAM_CBANK
	.align		4
        /*014c*/ 	.byte	0x04, 0x0a
        /*014e*/ 	.short	(.L_325 - .L_324)
	.align		4
.L_324:
        /*0150*/ 	.word	index@(.nv.constant0._ZN9torch_asg26make_aligned_inputs_kernelIdEEvPT_PKS1_PKlS6_S6_lllllllllllll)
        /*0154*/ 	.short	0x0380
        /*0156*/ 	.short	0x0090


	//----- nvinfo : EIATTR_SW_WAR
	.align		4
.L_325:
        /*0158*/ 	.byte	0x04, 0x36
        /*015a*/ 	.short	(.L_327 - .L_326)
.L_326:
        /*015c*/ 	.word	0x00000008
.L_327:


//--------------------- .nv.info._ZN9torch_asg26make_aligned_inputs_kernelIfEEvPT_PKS1_PKlS6_S6_lllllllllllll --------------------------
	.section	.nv.info._ZN9torch_asg26make_aligned_inputs_kernelIfEEvPT_PKS1_PKlS6_S6_lllllllllllll,"",@"SHT_CUDA_INFO"
	.sectionflags	@""
	.align	4


	//----- nvinfo : EIATTR_CUDA_API_VERSION
	.align		4
        /*0000*/ 	.byte	0x04, 0x37
        /*0002*/ 	.short	(.L_329 - .L_328)
.L_328:
        /*0004*/ 	.word	0x00000082


	//----- nvinfo : EIATTR_KPARAM_INFO
	.align		4
.L_329:
        /*0008*/ 	.byte	0x04, 0x17
        /*000a*/ 	.short	(.L_331 - .L_330)
.L_330:
        /*000c*/ 	.word	0x00000000
        /*0010*/ 	.short	0x0011
        /*0012*/ 	.short	0x0088
        /*0014*/ 	.byte	0x00, 0xf0, 0x21, 0x00


	//----- nvinfo : EIATTR_KPARAM_INFO
	.align		4
.L_331:
        /*0018*/ 	.byte	0x04, 0x17
        /*001a*/ 	.short	(.L_333 - .L_332)
.L_332:
        /*001c*/ 	.word	0x00000000
        /*0020*/ 	.short	0x0010
        /*0022*/ 	.short	0x0080
        /*0024*/ 	.byte	0x00, 0xf0, 0x21, 0x00


	//----- nvinfo : EIATTR_KPARAM_INFO
	.align		4
.L_333:
        /*0028*/ 	.byte	0x04, 0x17
        /*002a*/ 	.short	(.L_335 - .L_334)
.L_334:
        /*002c*/ 	.word	0x00000000
        /*0030*/ 	.short	0x000f
        /*0032*/ 	.short	0x0078
        /*0034*/ 	.byte	0x00, 0xf0, 0x21, 0x00


	//----- nvinfo : EIATTR_KPARAM_INFO
	.align		4
.L_335:
        /*0038*/ 	.byte	0x04, 0x17
        /*003a*/ 	.short	(.L_337 - .L_336)
.L_336:
        /*003c*/ 	.word	0x00000000
        /*0040*/ 	.short	0x000e
        /*0042*/ 	.short	0x0070
        /*0044*/ 	.byte	0x00, 0xf0, 0x21, 0x00


	//----- nvinfo : EIATTR_KPARAM_INFO
	.align		4
.L_337:
        /*0048*/ 	.byte	0x04, 0x17
        /*004a*/ 	.short	(.L_339 - .L_338)
.L_338:
        /*004c*/ 	.word	0x00000000
        /*0050*/ 	.short	0x000d
        /*0052*/ 	.short	0x0068
        /*0054*/ 	.byte	0x00, 0xf0, 0x21, 0x00


	//----- nvinfo : EIATTR_KPARAM_INFO
	.align		4
.L_339:
        /*0058*/ 	.byte	0x04, 0x17
        /*005a*/ 	.short	(.L_341 - .L_340)
.L_340:
        /*005c*/ 	.word	0x00000000
        /*0060*/ 	.short	0x000c
        /*0062*/ 	.short	0x0060
        /*0064*/ 	.byte	0x00, 0xf0, 0x21, 0x00


	//----- nvinfo : EIATTR_KPARAM_INFO
	.align		4
.L_341:
        /*0068*/ 	.byte	0x04, 0x17
        /*006a*/ 	.short	(.L_343 - .L_342)
.L_342:
        /*006c*/ 	.word	0x00000000
        /*0070*/ 	.short	0x000b
        /*0072*/ 	.short	0x0058
        /*0074*/ 	.byte	0x00, 0xf0, 0x21, 0x00


	//----- nvinfo : EIATTR_KPARAM_INFO
	.align		4
.L_343:
        /*0078*/ 	.byte	0x04, 0x17
        /*007a*/ 	.short	(.L_345 - .L_344)
.L_344:
        /*007c*/ 	.word	0x00000000
        /*0080*/ 	.short	0x000a
        /*0082*/ 	.short	0x0050
        /*0084*/ 	.byte	0x00, 0xf0, 0x21, 0x00


	//----- nvinfo : EIATTR_KPARAM_INFO
	.align		4
.L_345:
        /*0088*/ 	.byte	0x04, 0x17
        /*008a*/ 	.short	(.L_347 - .L_346)
.L_346:
        /*008c*/ 	.word	0x00000000
        /*0090*/ 	.short	0x0009
        /*0092*/ 	.short	0x0048
        /*0094*/ 	.byte	0x00, 0xf0, 0x21, 0x00


	//----- nvinfo : EIATTR_KPARAM_INFO
	.align		4
.L_347:
        /*0098*/ 	.byte	0x04, 0x17
        /*009a*/ 	.short	(.L_349 - .L_348)
.L_348:
        /*009c*/ 	.word	0x00000000
        /*00a0*/ 	.short	0x0008
        /*00a2*/ 	.short	0x0040
        /*00a4*/ 	.byte	0x00, 0xf0, 0x21, 0x00


	//----- nvinfo : EIATTR_KPARAM_INFO
	.align		4
.L_349:
        /*00a8*/ 	.byte	0x04, 0x17
        /*00aa*/ 	.short	(.L_351 - .L_350)
.L_350:
        /*00ac*/ 	.word	0x00000000
        /*00b0*/ 	.short	0x0007
        /*00b2*/ 	.short	0x0038
        /*00b4*/ 	.byte	0x00, 0xf0, 0x21, 0x00


	//----- nvinfo : EIATTR_KPARAM_INFO
	.align		4
.L_351:
        /*00b8*/ 	.byte	0x04, 0x17
        /*00ba*/ 	.short	(.L_353 - .L_352)
.L_352:
        /*00bc*/ 	.word	0x00000000
        /*00c0*/ 	.short	0x0006
        /*00c2*/ 	.short	0x0030
        /*00c4*/ 	.byte	0x00, 0xf0, 0x21, 0x00


	//----- nvinfo : EIATTR_KPARAM_INFO
	.align		4
.L_353:
        /*00c8*/ 	.byte	0x04, 0x17
        /*00ca*/ 	.short	(.L_355 - .L_354)
.L_354:
        /*00cc*/ 	.word	0x00000000
        /*00d0*/ 	.short	0x0005
        /*00d2*/ 	.short	0x0028
        /*00d4*/ 	.byte	0x00, 0xf0, 0x21, 0x00


	//----- nvinfo : EIATTR_KPARAM_INFO
	.align		4
.L_355:
        /*00d8*/ 	.byte	0x04, 0x17
        /*00da*/ 	.short	(.L_357 - .L_356)
.L_356:
        /*00dc*/ 	.word	0x00000000
        /*00e0*/ 	.short	0x0004
        /*00e2*/ 	.short	0x0020
        /*00e4*/ 	.byte	0x00, 0xf5, 0x21, 0x00


	//----- nvinfo : EIATTR_KPARAM_INFO
	.align		4
.L_357:
        /*00e8*/ 	.byte	0x04, 0x17
        /*00ea*/ 	.short	(.L_359 - .L_358)
.L_358:
        /*00ec*/ 	.word	0x00000000
        /*00f0*/ 	.short	0x0003
        /*00f2*/ 	.short	0x0018
        /*00f4*/ 	.byte	0x00, 0xf5, 0x21, 0x00


	//----- nvinfo : EIATTR_KPARAM_INFO
	.align		4
.L_359:
        /*00f8*/ 	.byte	0x04, 0x17
        /*00fa*/ 	.short	(.L_361 - .L_360)
.L_360:
        /*00fc*/ 	.word	0x00000000
        /*0100*/ 	.short	0x0002
        /*0102*/ 	.short	0x0010
        /*0104*/ 	.byte	0x00, 0xf5, 0x21, 0x00


	//----- nvinfo : EIATTR_KPARAM_INFO
	.align		4
.L_361:
        /*0108*/ 	.byte	0x04, 0x17
        /*010a*/ 	.short	(.L_363 - .L_362)
.L_362:
        /*010c*/ 	.word	0x00000000
        /*0110*/ 	.short	0x0001
        /*0112*/ 	.short	0x0008
        /*0114*/ 	.byte	0x00, 0xf5, 0x21, 0x00


	//----- nvinfo : EIATTR_KPARAM_INFO
	.align		4
.L_363:
        /*0118*/ 	.byte	0x04, 0x17
        /*011a*/ 	.short	(.L_365 - .L_364)
.L_364:
        /*011c*/ 	.word	0x00000000
        /*0120*/ 	.short	0x0000
        /*0122*/ 	.short	0x0000
        /*0124*/ 	.byte	0x00, 0xf5, 0x21, 0x00


	//----- nvinfo : EIATTR_SPARSE_MMA_MASK
	.align		4
.L_365:
        /*0128*/ 	.byte	0x03, 0x50
        /*012a*/ 	.short	0x0000


	//----- nvinfo : EIATTR_MAXREG_COUNT
	.align		4
        /*012c*/ 	.byte	0x03, 0x1b
        /*012e*/ 	.short	0x00ff


	//----- nvinfo : EIATTR_MERCURY_ISA_VERSION
	.align		4
        /*0130*/ 	.byte	0x03, 0x5f
        /*0132*/ 	.short	0x0101


	//----- nvinfo : EIATTR_VRC_CTA_INIT_COUNT
	.align		4
        /*0134*/ 	.byte	0x02, 0x4a
	.zero		1
	.zero		1


	//----- nvinfo : EIATTR_EXIT_INSTR_OFFSETS
	.align		4
        /*0138*/ 	.byte	0x04, 0x1c
        /*013a*/ 	.short	(.L_367 - .L_366)


	//   ....[0]....
.L_366:
        /*013c*/ 	.word	0x00000150


	//   ....[1]....
        /*0140*/ 	.word	0x00000290


	//   ....[2]....
        /*0144*/ 	.word	0x000004c0


	//----- nvinfo : EIATTR_CBANK_PARAM_SIZE
	.align		4
.L_367:
        /*0148*/ 	.byte	0x03, 0x19
        /*014a*/ 	.short	0x0090


	//----- nvinfo : EIATTR_PARAM_CBANK
	.align		4
        /*014c*/ 	.byte	0x04, 0x0a
        /*014e*/ 	.short	(.L_369 - .L_368)
	.align		4
.L_368:
        /*0150*/ 	.word	index@(.nv.constant0._ZN9torch_asg26make_aligned_inputs_kernelIfEEvPT_PKS1_PKlS6_S6_lllllllllllll)
        /*0154*/ 	.short	0x0380
        /*0156*/ 	.short	0x0090


	//----- nvinfo : EIATTR_SW_WAR
	.align		4
.L_369:
        /*0158*/ 	.byte	0x04, 0x36
        /*015a*/ 	.short	(.L_371 - .L_370)
.L_370:
        /*015c*/ 	.word	0x00000008
.L_371:


//--------------------- .nv.callgraph             --------------------------
	.section	.nv.callgraph,"",@"SHT_CUDA_CALLGRAPH"
	.align	4
	.sectionentsize	8
	.align		4
        /*0000*/ 	.word	0x00000000
	.align		4
        /*0004*/ 	.word	0xffffffff
	.align		4
        /*0008*/ 	.word	0x00000000
	.align		4
        /*000c*/ 	.word	0xfffffffe
	.align		4
        /*0010*/ 	.word	0x00000000
	.align		4
        /*0014*/ 	.word	0xfffffffd
	.align		4
        /*0018*/ 	.word	0x00000000
	.align		4
        /*001c*/ 	.word	0xfffffffc


//--------------------- .text._ZN9torch_asg25collect_input_grad_kernelIdEEvPT_PKS1_PKlS6_S6_lllllllllllll --------------------------
	.section	.text._ZN9torch_asg25collect_input_grad_kernelIdEEvPT_PKS1_PKlS6_S6_lllllllllllll,"ax",@progbits
	.align	128
        .global         _ZN9torch_asg25collect_input_grad_kernelIdEEvPT_PKS1_PKlS6_S6_lllllllllllll
        .type           _ZN9torch_asg25collect_input_grad_kernelIdEEvPT_PKS1_PKlS6_S6_lllllllllllll,@function
        .size           _ZN9torch_asg25collect_input_grad_kernelIdEEvPT_PKS1_PKlS6_S6_lllllllllllll,(.L_x_10 - _ZN9torch_asg25collect_input_grad_kernelIdEEvPT_PKS1_PKlS6_S6_lllllllllllll)
        .other          _ZN9torch_asg25collect_input_grad_kernelIdEEvPT_PKS1_PKlS6_S6_lllllllllllll,@"STO_CUDA_ENTRY STV_DEFAULT"
_ZN9torch_asg25collect_input_grad_kernelIdEEvPT_PKS1_PKlS6_S6_lllllllllllll:
.text._ZN9torch_asg25collect_input_grad_kernelIdEEvPT_PKS1_PKlS6_S6_lllllllllllll:
[----:B------:R-:W-:Y:S01]  /*0000*/  LDC R1, c[0x0][0x37c] ;  /* 0x0000df00ff017b82 */ /* 0x000fe20000000800 */
[----:B------:R-:W0:Y:S07]  /*0010*/  S2R R3, SR_TID.Y ;  /* 0x0000000000037919 */ /* 0x000e2e0000002200 */
[----:B------:R-:W1:Y:S01]  /*0020*/  LDC R5, c[0x0][0x360] ;  /* 0x0000d800ff057b82 */ /* 0x000e620000000800 */
[----:B------:R-:W2:Y:S01]  /*0030*/  LDCU.64 UR8, c[0x0][0x3f8] ;  /* 0x00007f00ff0877ac */ /* 0x000ea20008000a00 */
[----:B------:R-:W1:Y:S01]  /*0040*/  S2R R2, SR_TID.X ;  /* 0x0000000000027919 */ /* 0x000e620000002100 */
[----:B------:R-:W3:Y:S01]  /*0050*/  LDCU.128 UR12, c[0x0][0x400] ;  /* 0x00008000ff0c77ac */ /* 0x000ee20008000c00 */
[----:B------:R-:W4:Y:S04]  /*0060*/  S2R R4, SR_TID.Z ;  /* 0x0000000000047919 */ /* 0x000f280000002300 */
[----:B------:R-:W0:Y:S08]  /*0070*/  S2UR UR5, SR_CTAID.Y ;  /* 0x00000000000579c3 */ /* 0x000e300000002600 */
[----:B------:R-:W0:Y:S08]  /*0080*/  LDC R0, c[0x0][0x364] ;  /* 0x0000d900ff007b82 */ /* 0x000e300000000800 */
[----:B------:R-:W1:Y:S08]  /*0090*/  S2UR UR4, SR_CTAID.X ;  /* 0x00000000000479c3 */ /* 0x000e700000002500 */
[----:B------:R-:W4:Y:S08]  /*00a0*/  S2UR UR6, SR_CTAID.Z ;  /* 0x00000000000679c3 */ /* 0x000f300000002700 */
[----:B------:R-:W4:Y:S01]  /*00b0*/  LDC R7, c[0x0][0x368] ;  /* 0x0000da00ff077b82 */ /* 0x000f220000000800 */
[----:B0-----:R-:W-:-:S05]  /*00c0*/  IMAD R3, R0, UR5, R3 ;  /* 0x0000000500037c24 */ /* 0x001fca000f8e0203 */
[----:B--2---:R-:W-:Y:S01]  /*00d0*/  ISETP.GE.U32.AND P2, PT, R3, UR8, PT ;  /* 0x0000000803007c0c */ /* 0x004fe2000bf46070 */
[----:B-1----:R-:W-:-:S03]  /*00e0*/  IMAD R2, R5, UR4, R2 ;  /* 0x0000000405027c24 */ /* 0x002fc6000f8e0202 */
[----:B------:R-:W-:Y:S02]  /*00f0*/  ISETP.GE.AND.EX P2, PT, RZ, UR9, PT, P2 ;  /* 0x00000009ff007c0c */ /* 0x000fe4000bf46320 */
[----:B---3--:R-:W-:-:S04]  /*0100*/  ISETP.GE.U32.AND P1, PT, R2, UR12, PT ;  /* 0x0000000c02007c0c */ /* 0x008fc8000bf26070 */
[----:B------:R-:W-:Y:S01]  /*0110*/  ISETP.GE.OR.EX P1, PT, RZ, UR13, P2, P1 ;  /* 0x0000000dff007c0c */ /* 0x000fe20009726710 */
[----:B----4-:R-:W-:-:S05]  /*0120*/  IMAD R0, R7, UR6, R4 ;  /* 0x0000000607007c24 */ /* 0x010fca000f8e0204 */
[----:B------:R-:W-:-:S04]  /*0130*/  ISETP.GE.U32.AND P0, PT, R0, UR14, PT ;  /* 0x0000000e00007c0c */ /* 0x000fc8000bf06070 */
[----:B------:R-:W-:-:S13]  /*0140*/  ISETP.GE.OR.EX P0, PT, RZ, UR15, P1, P0 ;  /* 0x0000000fff007c0c */ /* 0x000fda0008f06700 */
[----:B------:R-:W-:Y:S05]  /*0150*/  @P0 EXIT ;  /* 0x000000000000094d */ /* 0x000fea0003800000 */
[----:B------:R-:W0:Y:S01]  /*0160*/  LDCU.64 UR6, c[0x0][0x3e8] ;  /* 0x00007d00ff0677ac */ /* 0x000e220008000a00 */
[----:B------:R-:W1:Y:S01]  /*0170*/  LDCU.64 UR8, c[0x0][0x398] ;  /* 0x00007300ff0877ac */ /* 0x000e620008000a00 */
[----:B------:R-:W2:Y:S01]  /*0180*/  LDCU.64 UR4, c[0x0][0x358] ;  /* 0x00006b00ff0477ac */ /* 0x000ea20008000a00 */
[----:B0-----:R-:W-:-:S04]  /*0190*/  IMAD.WIDE.U32 R4, R2, UR6, RZ ;  /* 0x0000000602047c25 */ /* 0x001fc8000f8e00ff */
[----:B------:R-:W-:Y:S01]  /*01a0*/  IMAD R5, R2, UR7, R5 ;  /* 0x0000000702057c24 */ /* 0x000fe2000f8e0205 */
[----:B-1----:R-:W-:-:S04]  /*01b0*/  LEA R6, P0, R4, UR8, 0x3 ;  /* 0x0000000804067c11 */ /* 0x002fc8000f8018ff */
[----:B------:R-:W-:-:S05]  /*01c0*/  LEA.HI.X R7, R4, UR9, R5, 0x3, P0 ;  /* 0x0000000904077c11 */ /* 0x000fca00080f1c05 */
[----:B--2---:R-:W2:Y:S02]  /*01d0*/  LDG.E.64.CONSTANT R4, desc[UR4][R6.64] ;  /* 0x0000000406047981 */ /* 0x004ea4000c1e9b00 */
[----:B--2---:R-:W-:-:S04]  /*01e0*/  ISETP.GT.U32.AND P0, PT, R4, R3, PT ;  /* 0x000000030400720c */ /* 0x004fc80003f04070 */
[----:B------:R-:W-:-:S13]  /*01f0*/  ISETP.GT.AND.EX P0, PT, R5, RZ, PT, P0 ;  /* 0x000000ff0500720c */ /* 0x000fda0003f04300 */
[----:B------:R-:W-:Y:S05]  /*0200*/  @!P0 EXIT ;  /* 0x000000000000894d */ /* 0x000fea0003800000 */
[----:B------:R-:W0:Y:S01]  /*0210*/  LDCU.64 UR6, c[0x0][0x3f0] ;  /* 0x00007e00ff0677ac */ /* 0x000e220008000a00 */
[----:B------:R-:W1:Y:S01]  /*0220*/  LDCU.64 UR8, c[0x0][0x3a0] ;  /* 0x00007400ff0877ac */ /* 0x000e620008000a00 */
[----:B0-----:R-:W-:-:S04]  /*0230*/  IMAD.WIDE.U32 R4, R0, UR6, RZ ;  /* 0x0000000600047c25 */ /* 0x001fc8000f8e00ff */
[----:B------:R-:W-:Y:S01]  /*0240*/  IMAD R5, R0, UR7, R5 ;  /* 0x0000000700057c24 */ /* 0x000fe2000f8e0205 */
[----:B-1----:R-:W-:-:S04]  /*0250*/  LEA R6, P0, R4, UR8, 0x3 ;  /* 0x0000000804067c11 */ /* 0x002fc8000f8018ff */
[----:B------:R-:W-:-:S05]  /*0260*/  LEA.HI.X R7, R4, UR9, R5, 0x3, P0 ;  /* 0x0000000904077c11 */ /* 0x000fca00080f1c05 */
[----:B------:R-:W2:Y:S02]  /*0270*/  LDG.E.64.CONSTANT R4, desc[UR4][R6.64] ;  /* 0x0000000406047981 */ /* 0x000ea4000c1e9b00 */
[----:B--2---:R-:W-:-:S04]  /*0280*/  ISETP.GT.U32.AND P0, PT, R4, R0, PT ;  /* 0x000000000400720c */ /* 0x004fc80003f04070 */
[----:B------:R-:W-:-:S13]  /*0290*/  ISETP.GT.AND.EX P0, PT, R5, RZ, PT, P0 ;  /* 0x000000ff0500720c */ /* 0x000fda0003f04300 */
[----:B------:R-:W-:Y:S05]  /*02a0*/  @!P0 EXIT ;  /* 0x000000000000894d */ /* 0x000fea0003800000 */
[----:B------:R-:W0:Y:S01]  /*02b0*/  LDCU.128 UR20, c[0x0][0x3d0] ;  /* 0x00007a00ff1477ac */ /* 0x000e220008000c00 */
[----:B------:R-:W1:Y:S01]  /*02c0*/  LDCU.128 UR16, c[0x0][0x3c0] ;  /* 0x00007800ff1077ac */ /* 0x000e620008000c00 */
[----:B------:R-:W2:Y:S01]  /*02d0*/  LDCU.64 UR6, c[0x0][0x3e0] ;  /* 0x00007c00ff0677ac */ /* 0x000ea20008000a00 */
[----:B------:R-:W3:Y:S01]  /*02e0*/  LDCU.64 UR8, c[0x0][0x390] ;  /* 0x00007200ff0877ac */ /* 0x000ee20008000a00 */
[----:B------:R-:W4:Y:S01]  /*02f0*/  LDCU.128 UR12, c[0x0][0x380] ;  /* 0x00007000ff0c77ac */ /* 0x000f220008000c00 */
[----:B0-----:R-:W-:-:S04]  /*0300*/  IMAD.WIDE.U32 R4, R2, UR22, RZ ;  /* 0x0000001602047c25 */ /* 0x001fc8000f8e00ff */
[----:B------:R-:W-:Y:S02]  /*0310*/  IMAD R5, R2, UR23, R5 ;  /* 0x0000001702057c24 */ /* 0x000fe4000f8e0205 */
[----:B-1----:R-:W-:-:S04]  /*0320*/  IMAD.WIDE.U32 R6, R3, UR16, RZ ;  /* 0x0000001003067c25 */ /* 0x002fc8000f8e00ff */
[----:B--2---:R-:W-:-:S04]  /*0330*/  IMAD.WIDE.U32 R4, R0, UR6, R4 ;  /* 0x0000000600047c25 */ /* 0x004fc8000f8e0004 */
[----:B------:R-:W-:Y:S01]  /*0340*/  IMAD R7, R3, UR17, R7 ;  /* 0x0000001103077c24 */ /* 0x000fe2000f8e0207 */
[----:B---3--:R-:W-:Y:S01]  /*0350*/  LEA R8, P0, R4, UR8, 0x3 ;  /* 0x0000000804087c11 */ /* 0x008fe2000f8018ff */
[----:B------:R-:W-:Y:S01]  /*0360*/  IMAD R5, R0, UR7, R5 ;  /* 0x0000000700057c24 */ /* 0x000fe2000f8e0205 */
[----:B------:R-:W0:Y:S01]  /*0370*/  LDCU.64 UR6, c[0x0][0x3a8] ;  /* 0x00007500ff0677ac */ /* 0x000e220008000a00 */
[----:B------:R-:W-:-:S03]  /*0380*/  IMAD.WIDE.U32 R6, R2, UR18, R6 ;  /* 0x0000001202067c25 */ /* 0x000fc6000f8e0006 */
[----:B------:R-:W-:Y:S01]  /*0390*/  LEA.HI.X R9, R4, UR9, R5, 0x3, P0 ;  /* 0x0000000904097c11 */ /* 0x000fe200080f1c05 */
[----:B------:R-:W-:Y:S01]  /*03a0*/  IMAD R7, R2, UR19, R7 ;  /* 0x0000001302077c24 */ /* 0x000fe2000f8e0207 */
[----:B------:R-:W1:Y:S03]  /*03b0*/  LDCU.64 UR8, c[0x0][0x3b0] ;  /* 0x00007600ff0877ac */ /* 0x000e660008000a00 */
[----:B------:R1:W2:Y:S01]  /*03c0*/  LDG.E.64.CONSTANT R4, desc[UR4][R8.64] ;  /* 0x0000000408047981 */ /* 0x0002a2000c1e9b00 */
[----:B------:R-:W-:-:S04]  /*03d0*/  IMAD.WIDE.U32 R6, R0, UR20, R6 ;  /* 0x0000001400067c25 */ /* 0x000fc8000f8e0006 */
[----:B------:R-:W-:Y:S01]  /*03e0*/  IMAD R7, R0, UR21, R7 ;  /* 0x0000001500077c24 */ /* 0x000fe2000f8e0207 */
[----:B----4-:R-:W-:-:S04]  /*03f0*/  LEA R12, P0, R6, UR14, 0x3 ;  /* 0x0000000e060c7c11 */ /* 0x010fc8000f8018ff */
[----:B------:R-:W-:-:S05]  /*0400*/  LEA.HI.X R13, R6, UR15, R7, 0x3, P0 ;  /* 0x0000000f060d7c11 */ /* 0x000fca00080f1c07 */
[----:B------:R-:W3:Y:S01]  /*0410*/  LDG.E.64.CONSTANT R6, desc[UR4][R12.64] ;  /* 0x000000040c067981 */ /* 0x000ee2000c1e9b00 */
[----:B0-----:R-:W-:-:S04]  /*0420*/  IMAD.WIDE.U32 R10, R3, UR6, RZ ;  /* 0x00000006030a7c25 */ /* 0x001fc8000f8e00ff */
[----:B------:R-:W-:Y:S02]  /*0430*/  IMAD R11, R3, UR7, R11 ;  /* 0x00000007030b7c24 */ /* 0x000fe4000f8e020b */
[----:B-1----:R-:W-:-:S04]  /*0440*/  IMAD.WIDE.U32 R8, R2, UR8, R10 ;  /* 0x0000000802087c25 */ /* 0x002fc8000f8e000a */
[----:B------:R-:W-:Y:S02]  /*0450*/  IMAD R9, R2, UR9, R9 ;  /* 0x0000000902097c24 */ /* 0x000fe4000f8e0209 */
[----:B--2---:R-:W-:-:S04]  /*0460*/  IMAD.WIDE.U32 R2, R0, R4, R8 ;  /* 0x0000000400027225 */ /* 0x004fc800078e0008 */
[----:B------:R-:W-:Y:S01]  /*0470*/  IMAD R5, R5, R0, RZ ;  /* 0x0000000005057224 */ /* 0x000fe200078e02ff */
[----:B------:R-:W-:-:S04]  /*0480*/  LEA R4, P0, R2, UR12, 0x3 ;  /* 0x0000000c02047c11 */ /* 0x000fc8000f8018ff */
[----:B------:R-:W-:-:S04]  /*0490*/  IADD3 R3, PT, PT, R3, R5, RZ ;  /* 0x0000000503037210 */ /* 0x000fc80007ffe0ff */
[----:B------:R-:W-:-:S05]  /*04a0*/  LEA.HI.X R5, R2, UR13, R3, 0x3, P0 ;  /* 0x0000000d02057c11 */ /* 0x000fca00080f1c03 */
[----:B---3--:R-:W-:Y:S01]  /*04b0*/  REDG.E.ADD.F64.RN.STRONG.GPU desc[UR4][R4.64], R6 ;  /* 0x00000006040079a6 */ /* 0x008fe2000c12ff04 */
[----:B------:R-:W-:Y:S05]  /*04c0*/  EXIT ;  /* 0x000000000000794d */ /* 0x000fea0003800000 */
.L_x_0:
[----:B------:R-:W-:-:S00]  /*04d0*/  BRA `(.L_x_0) ;  /* 0xfffffffc00fc7947 */ /* 0x000fc0000383ffff */
[----:B------:R-:W-:-:S00]  /*04e0*/  NOP ;  /* 0x0000000000007918 */ /* 0x000fc00000000000 */
        /* <DEDUP_REMOVED lines=9> */
.L_x_10:


//--------------------- .text._ZN9torch_asg25collect_input_grad_kernelIfEEvPT_PKS1_PKlS6_S6_lllllllllllll --------------------------
	.section	.text._ZN9torch_asg25collect_input_grad_kernelIfEEvPT_PKS1_PKlS6_S6_lllllllllllll,"ax",@progbits
	.align	128
        .global         _ZN9torch_asg25collect_input_grad_kernelIfEEvPT_PKS1_PKlS6_S6_lllllllllllll
        .type           _ZN9torch_asg25collect_input_grad_kernelIfEEvPT_PKS1_PKlS6_S6_lllllllllllll,@function
        .size           _ZN9torch_asg25collect_input_grad_kernelIfEEvPT_PKS1_PKlS6_S6_lllllllllllll,(.L_x_11 - _ZN9torch_asg25collect_input_grad_kernelIfEEvPT_PKS1_PKlS6_S6_lllllllllllll)
        .other          _ZN9torch_asg25collect_input_grad_kernelIfEEvPT_PKS1_PKlS6_S6_lllllllllllll,@"STO_CUDA_ENTRY STV_DEFAULT"
_ZN9torch_asg25collect_input_grad_kernelIfEEvPT_PKS1_PKlS6_S6_lllllllllllll:
.text._ZN9torch_asg25collect_input_grad_kernelIfEEvPT_PKS1_PKlS6_S6_lllllllllllll:
        /* <DEDUP_REMOVED lines=49> */
[----:B-1----:R-:W-:-:S04]  /*0310*/  IMAD.WIDE.U32 R6, R3, UR16, RZ ;  /* 0x0000001003067c25 */ /* 0x002fc8000f8e00ff */
[----:B------:R-:W-:Y:S02]  /*0320*/  IMAD R5, R2, UR23, R5 ;  /* 0x0000001702057c24 */ /* 0x000fe4000f8e0205 */
[----:B------:R-:W-:Y:S02]  /*0330*/  IMAD R7, R3, UR17, R7 ;  /* 0x0000001103077c24 */ /* 0x000fe4000f8e0207 */
[----:B--2---:R-:W-:-:S04]  /*0340*/  IMAD.WIDE.U32 R4, R0, UR6, R4 ;  /* 0x0000000600047c25 */ /* 0x004fc8000f8e0004 */
[----:B------:R-:W-:Y:S01]  /*0350*/  IMAD R5, R0, UR7, R5 ;  /* 0x0000000700057c24 */ /* 0x000fe2000f8e0205 */
[----:B------:R-:W0:Y:S01]  /*0360*/  LDCU.64 UR6, c[0x0][0x3a8] ;  /* 0x00007500ff0677ac */ /* 0x000e220008000a00 */
[----:B------:R-:W-:Y:S01]  /*0370*/  IMAD.WIDE.U32 R8, R2, UR18, R6 ;  /* 0x0000001202087c25 */ /* 0x000fe2000f8e0006 */
[----:B---3--:R-:W-:-:S03]  /*0380*/  LEA R6, P0, R4, UR8, 0x3 ;  /* 0x0000000804067c11 */ /* 0x008fc6000f8018ff */
[----:B------:R-:W-:Y:S01]  /*0390*/  IMAD R9, R2, UR19, R9 ;  /* 0x0000001302097c24 */ /* 0x000fe2000f8e0209 */
[----:B------:R-:W-:Y:S01]  /*03a0*/  LEA.HI.X R7, R4, UR9, R5, 0x3, P0 ;  /* 0x0000000904077c11 */ /* 0x000fe200080f1c05 */
[----:B------:R-:W1:Y:S01]  /*03b0*/  LDCU.64 UR8, c[0x0][0x3b0] ;  /* 0x00007600ff0877ac */ /* 0x000e620008000a00 */
[----:B------:R-:W-:-:S03]  /*03c0*/  IMAD.WIDE.U32 R8, R0, UR20, R8 ;  /* 0x0000001400087c25 */ /* 0x000fc6000f8e0008 */
[----:B------:R1:W2:Y:S01]  /*03d0*/  LDG.E.64.CONSTANT R4, desc[UR4][R6.64] ;  /* 0x0000000406047981 */ /* 0x0002a2000c1e9b00 */
[----:B------:R-:W-:Y:S01]  /*03e0*/  IMAD R9, R0, UR21, R9 ;  /* 0x0000001500097c24 */ /* 0x000fe2000f8e0209 */
[----:B----4-:R-:W-:-:S04]  /*03f0*/  LEA R10, P0, R8, UR14, 0x2 ;  /* 0x0000000e080a7c11 */ /* 0x010fc8000f8010ff */
[----:B------:R-:W-:-:S06]  /*0400*/  LEA.HI.X R11, R8, UR15, R9, 0x2, P0 ;  /* 0x0000000f080b7c11 */ /* 0x000fcc00080f1409 */
[----:B------:R-:W3:Y:S01]  /*0410*/  LDG.E.CONSTANT R11, desc[UR4][R10.64] ;  /* 0x000000040a0b7981 */ /* 0x000ee2000c1e9900 */
        /* <DEDUP_REMOVED lines=9> */
[----:B---3--:R-:W-:Y:S01]  /*04b0*/  REDG.E.ADD.F32.FTZ.RN.STRONG.GPU desc[UR4][R4.64], R11 ;  /* 0x0000000b040079a6 */ /* 0x008fe2000c12f304 */
[----:B------:R-:W-:Y:S05]  /*04c0*/  EXIT ;  /* 0x000000000000794d */ /* 0x000fea0003800000 */
.L_x_1:
        /* <DEDUP_REMOVED lines=11> */
.L_x_11:


//--------------------- .text._ZN9torch_asg30collect_transition_grad_kernelIdEEvPT_PKS1_PKlS6_llllllllll --------------------------
	.section	.text._ZN9torch_asg30collect_transition_grad_kernelIdEEvPT_PKS1_PKlS6_llllllllll,"ax",@progbits
	.align	128
        .global         _ZN9torch_asg30collect_transition_grad_kernelIdEEvPT_PKS1_PKlS6_llllllllll
        .type           _ZN9torch_asg30collect_transition_grad_kernelIdEEvPT_PKS1_PKlS6_llllllllll,@function
        .size           _ZN9torch_asg30collect_transition_grad_kernelIdEEvPT_PKS1_PKlS6_llllllllll,(.L_x_12 - _ZN9torch_asg30collect_transition_grad_kernelIdEEvPT_PKS1_PKlS6_llllllllll)
        .other          _ZN9torch_asg30collect_transition_grad_kernelIdEEvPT_PKS1_PKlS6_llllllllll,@"STO_CUDA_ENTRY STV_DEFAULT"
_ZN9torch_asg30collect_transition_grad_kernelIdEEvPT_PKS1_PKlS6_llllllllll:
.text._ZN9torch_asg30collect_transition_grad_kernelIdEEvPT_PKS1_PKlS6_llllllllll:
[----:B------:R-:W-:Y:S01]  /*0000*/  LDC R1, c[0x0][0x37c] ;  /* 0x0000df00ff017b82 */ /* 0x000fe20000000800 */
[----:B------:R-:W0:Y:S07]  /*0010*/  S2R R0, SR_TID.Y ;  /* 0x0000000000007919 */ /* 0x000e2e0000002200 */
[----:B------:R-:W1:Y:S01]  /*0020*/  LDC R2, c[0x0][0x360] ;  /* 0x0000d800ff027b82 */ /* 0x000e620000000800 */
[----:B------:R-:W2:Y:S01]  /*0030*/  LDCU.128 UR8, c[0x0][0x3e0] ;  /* 0x00007c00ff0877ac */ /* 0x000ea20008000c00 */
[----:B------:R-:W1:Y:S06]  /*0040*/  S2R R11, SR_TID.X ;  /* 0x00000000000b7919 */ /* 0x000e6c0000002100 */
[----:B------:R-:W0:Y:S08]  /*0050*/  S2UR UR5, SR_CTAID.Y ;  /* 0x00000000000579c3 */ /* 0x000e300000002600 */
[----:B------:R-:W0:Y:S08]  /*0060*/  LDC R3, c[0x0][0x364] ;  /* 0x0000d900ff037b82 */ /* 0x000e300000000800 */
[----:B------:R-:W1:Y:S01]  /*0070*/  S2UR UR4, SR_CTAID.X ;  /* 0x00000000000479c3 */ /* 0x000e620000002500 */
[----:B0-----:R-:W-:-:S05]  /*0080*/  IMAD R0, R3, UR5, R0 ;  /* 0x0000000503007c24 */ /* 0x001fca000f8e0200 */
[----:B--2---:R-:W-:Y:S01]  /*0090*/  ISETP.GE.U32.AND P1, PT, R0, UR10, PT ;  /* 0x0000000a00007c0c */ /* 0x004fe2000bf26070 */
[----:B-1----:R-:W-:-:S03]  /*00a0*/  IMAD R11, R2, UR4, R11 ;  /* 0x00000004020b7c24 */ /* 0x002fc6000f8e020b */
[----:B------:R-:W-:Y:S02]  /*00b0*/  ISETP.GE.AND.EX P1, PT, RZ, UR11, PT, P1 ;  /* 0x0000000bff007c0c */ /* 0x000fe4000bf26310 */
        /* <DEDUP_REMOVED lines=9> */
[----:B------:R-:W-:-:S06]  /*0150*/  LEA.HI.X R5, R2, UR9, R3, 0x3, P0 ;  /* 0x0000000902057c11 */ /* 0x000fcc00080f1c03 */
[----:B--2---:R-:W2:Y:S02]  /*0160*/  LDG.E.64.CONSTANT R4, desc[UR4][R4.64] ;  /* 0x0000000404047981 */ /* 0x004ea4000c1e9b00 */
[----:B--2---:R-:W-:-:S04]  /*0170*/  ISETP.GT.U32.AND P0, PT, R4, R0, PT ;  /* 0x000000000400720c */ /* 0x004fc80003f04070 */
[----:B------:R-:W-:-:S13]  /*0180*/  ISETP.GT.AND.EX P0, PT, R5, RZ, PT, P0 ;  /* 0x000000ff0500720c */ /* 0x000fda0003f04300 */
[----:B------:R-:W-:Y:S05]  /*0190*/  @!P0 EXIT ;  /* 0x000000000000894d */ /* 0x000fea0003800000 */
[----:B------:R-:W0:Y:S01]  /*01a0*/  LDCU.128 UR16, c[0x0][0x3c0] ;  /* 0x00007800ff1077ac */ /* 0x000e220008000c00 */
[----:B------:R-:W1:Y:S01]  /*01b0*/  LDC.64 R2, c[0x0][0x3d0] ;  /* 0x0000f400ff027b82 */ /* 0x000e620000000a00 */
[----:B------:R-:W2:Y:S01]  /*01c0*/  LDCU.64 UR6, c[0x0][0x390] ;  /* 0x00007200ff0677ac */ /* 0x000ea20008000a00 */
[----:B------:R-:W3:Y:S01]  /*01d0*/  LDCU.64 UR8, c[0x0][0x3b8] ;  /* 0x00007700ff0877ac */ /* 0x000ee20008000a00 */
[----:B------:R-:W4:Y:S01]  /*01e0*/  LDCU.128 UR12, c[0x0][0x380] ;  /* 0x00007000ff0c77ac */ /* 0x000f220008000c00 */
[----:B0-----:R-:W-:-:S04]  /*01f0*/  IMAD.WIDE.U32 R6, R11, UR18, RZ ;  /* 0x000000120b067c25 */ /* 0x001fc8000f8e00ff */
[----:B------:R-:W-:Y:S02]  /*0200*/  IMAD R7, R11, UR19, R7 ;  /* 0x000000130b077c24 */ /* 0x000fe4000f8e0207 */
[----:B-1----:R-:W-:-:S04]  /*0210*/  IMAD.WIDE.U32 R8, R0, R2, R6 ;  /* 0x0000000200087225 */ /* 0x002fc800078e0006 */
[----:B------:R-:W-:Y:S01]  /*0220*/  IMAD R7, R0, R3, R9 ;  /* 0x0000000300077224 */ /* 0x000fe200078e0209 */
[----:B--2---:R-:W-:-:S04]  /*0230*/  LEA R6, P0, R8, UR6, 0x3 ;  /* 0x0000000608067c11 */ /* 0x004fc8000f8018ff */
[----:B------:R-:W-:-:S05]  /*0240*/  LEA.HI.X R7, R8, UR7, R7, 0x3, P0 ;  /* 0x0000000708077c11 */ /* 0x000fca00080f1c07 */
[----:B------:R-:W2:Y:S01]  /*0250*/  LDG.E.64.CONSTANT R12, desc[UR4][R6.64] ;  /* 0x00000004060c7981 */ /* 0x000ea2000c1e9b00 */
[----:B---3--:R-:W-:-:S04]  /*0260*/  IMAD.WIDE.U32 R8, R11, UR8, RZ ;  /* 0x000000080b087c25 */ /* 0x008fc8000f8e00ff */
[----:B------:R-:W-:Y:S01]  /*0270*/  IMAD R9, R11, UR9, R9 ;  /* 0x000000090b097c24 */ /* 0x000fe2000f8e0209 */
[----:B------:R-:W2:Y:S01]  /*0280*/  LDCU.128 UR8, c[0x0][0x3a0] ;  /* 0x00007400ff0877ac */ /* 0x000ea20008000c00 */
[----:B------:R-:W-:-:S04]  /*0290*/  IMAD.WIDE.U32 R10, R0, UR16, R8 ;  /* 0x00000010000a7c25 */ /* 0x000fc8000f8e0008 */
[----:B------:R-:W-:Y:S01]  /*02a0*/  IMAD R9, R0, UR17, R11 ;  /* 0x0000001100097c24 */ /* 0x000fe2000f8e020b */
[----:B----4-:R-:W-:-:S04]  /*02b0*/  LEA R8, P0, R10, UR14, 0x3 ;  /* 0x0000000e0a087c11 */ /* 0x010fc8000f8018ff */
[----:B------:R-:W-:-:S05]  /*02c0*/  LEA.HI.X R9, R10, UR15, R9, 0x3, P0 ;  /* 0x0000000f0a097c11 */ /* 0x000fca00080f1c09 */
[----:B------:R-:W3:Y:S01]  /*02d0*/  LDG.E.64.CONSTANT R14, desc[UR4][R8.64] ;  /* 0x00000004080e7981 */ /* 0x000ee2000c1e9b00 */
[----:B--2---:R-:W-:Y:S02]  /*02e0*/  IMAD R17, R13, UR10, RZ ;  /* 0x0000000a0d117c24 */ /* 0x004fe4000f8e02ff */
[----:B------:R-:W-:-:S04]  /*02f0*/  IMAD.WIDE.U32 R10, R12, UR10, RZ ;  /* 0x0000000a0c0a7c25 */ /* 0x000fc8000f8e00ff */
[----:B------:R-:W-:Y:S02]  /*0300*/  IMAD R17, R12, UR11, R17 ;  /* 0x0000000b0c117c24 */ /* 0x000fe4000f8e0211 */
[----:B------:R-:W-:Y:S02]  /*0310*/  IMAD R13, R13, UR8, RZ ;  /* 0x000000080d0d7c24 */ /* 0x000fe4000f8e02ff */
[----:B------:R-:W-:Y:S01]  /*0320*/  IMAD.IADD R11, R11, 0x1, R17 ;  /* 0x000000010b0b7824 */ /* 0x000fe200078e0211 */
[----:B------:R-:W-:Y:S01]  /*0330*/  IADD3 R17, P1, PT, R4, -0x1, RZ ;  /* 0xffffffff04117810 */ /* 0x000fe20007f3e0ff */
[C---:B------:R-:W-:Y:S02]  /*0340*/  IMAD R19, R12.reuse, UR9, R13 ;  /* 0x000000090c137c24 */ /* 0x040fe4000f8e020d */
[----:B------:R-:W-:Y:S01]  /*0350*/  IMAD.WIDE.U32 R12, R12, UR8, R10 ;  /* 0x000000080c0c7c25 */ /* 0x000fe2000f8e000a */
[----:B------:R-:W-:Y:S02]  /*0360*/  ISETP.NE.U32.AND P0, PT, R17, R0, PT ;  /* 0x000000001100720c */ /* 0x000fe40003f05070 */
[----:B------:R-:W-:Y:S01]  /*0370*/  IADD3.X R5, PT, PT, R5, -0x1, RZ, P1, !PT ;  /* 0xffffffff05057810 */ /* 0x000fe20000ffe4ff */
[----:B------:R-:W-:Y:S01]  /*0380*/  IMAD.IADD R13, R13, 0x1, R19 ;  /* 0x000000010d0d7824 */ /* 0x000fe200078e0213 */
[----:B------:R-:W-:-:S02]  /*0390*/  LEA R4, P1, R12, UR12, 0x3 ;  /* 0x0000000c0c047c11 */ /* 0x000fc4000f8218ff */
[----:B------:R-:W-:Y:S02]  /*03a0*/  ISETP.NE.AND.EX P0, PT, R5, RZ, PT, P0 ;  /* 0x000000ff0500720c */ /* 0x000fe40003f05300 */
[----:B------:R-:W-:-:S05]  /*03b0*/  LEA.HI.X R5, R12, UR13, R13, 0x3, P1 ;  /* 0x0000000d0c057c11 */ /* 0x000fca00088f1c0d */
[----:B---3--:R0:W-:Y:S06]  /*03c0*/  REDG.E.ADD.F64.RN.STRONG.GPU desc[UR4][R4.64], R14 ;  /* 0x0000000e040079a6 */ /* 0x0081ec000c12ff04 */
[----:B------:R-:W-:Y:S05]  /*03d0*/  @!P0 EXIT ;  /* 0x000000000000894d */ /* 0x000fea0003800000 */
[----:B------:R-:W0:Y:S01]  /*03e0*/  LDC.64 R12, c[0x0][0x3b0] ;  /* 0x0000ec00ff0c7b82 */ /* 0x000e220000000a00 */
[----:B------:R-:W-:-:S04]  /*03f0*/  LEA R6, P0, R2, R6, 0x3 ;  /* 0x0000000602067211 */ /* 0x000fc800078018ff */
[----:B------:R-:W-:-:S05]  /*0400*/  LEA.HI.X R7, R2, R7, R3, 0x3, P0 ;  /* 0x0000000702077211 */ /* 0x000fca00000f1c03 */
[----:B------:R-:W2:Y:S01]  /*0410*/  LDG.E.64.CONSTANT R2, desc[UR4][R6.64] ;  /* 0x0000000406027981 */ /* 0x000ea2000c1e9b00 */
[----:B0-----:R-:W-:-:S04]  /*0420*/  LEA R4, P0, R12, R8, 0x3 ;  /* 0x000000080c047211 */ /* 0x001fc800078018ff */
[----:B------:R-:W-:-:S06]  /*0430*/  LEA.HI.X R5, R12, R9, R13, 0x3, P0 ;  /* 0x000000090c057211 */ /* 0x000fcc00000f1c0d */
[----:B------:R-:W3:Y:S01]  /*0440*/  LDG.E.64.CONSTANT R4, desc[UR4][R4.64] ;  /* 0x0000000404047981 */ /* 0x000ee2000c1e9b00 */
[----:B--2---:R-:W-:Y:S02]  /*0450*/  IMAD R3, R3, UR8, RZ ;  /* 0x0000000803037c24 */ /* 0x004fe4000f8e02ff */
[----:B------:R-:W-:-:S04]  /*0460*/  IMAD.WIDE.U32 R10, R2, UR8, R10 ;  /* 0x00000008020a7c25 */ /* 0x000fc8000f8e000a */
[----:B------:R-:W-:Y:S01]  /*0470*/  IMAD R3, R2, UR9, R3 ;  /* 0x0000000902037c24 */ /* 0x000fe2000f8e0203 */
[----:B------:R-:W-:-:S03]  /*0480*/  LEA R2, P0, R10, UR12, 0x3 ;  /* 0x0000000c0a027c11 */ /* 0x000fc6000f8018ff */
[----:B------:R-:W-:-:S05]  /*0490*/  IMAD.IADD R3, R11, 0x1, R3 ;  /* 0x000000010b037824 */ /* 0x000fca00078e0203 */
[----:B------:R-:W-:-:S05]  /*04a0*/  LEA.HI.X R3, R10, UR13, R3, 0x3, P0 ;  /* 0x0000000d0a037c11 */ /* 0x000fca00080f1c03 */
[----:B---3--:R-:W-:Y:S01]  /*04b0*/  REDG.E.ADD.F64.RN.STRONG.GPU desc[UR4][R2.64], R4 ;  /* 0x00000004020079a6 */ /* 0x008fe2000c12ff04 */
[----:B------:R-:W-:Y:S05]  /*04c0*/  EXIT ;  /* 0x000000000000794d */ /* 0x000fea0003800000 */
.L_x_2:
        /* <DEDUP_REMOVED lines=11> */
.L_x_12:


//--------------------- .text._ZN9torch_asg30collect_transition_grad_kernelIfEEvPT_PKS1_PKlS6_llllllllll --------------------------
	.section	.text._ZN9torch_asg30collect_transition_grad_kernelIfEEvPT_PKS1_PKlS6_llllllllll,"ax",@progbits
	.align	128
        .global         _ZN9torch_asg30collect_transition_grad_kernelIfEEvPT_PKS1_PKlS6_llllllllll
        .type           _ZN9torch_asg30collect_transition_grad_kernelIfEEvPT_PKS1_PKlS6_llllllllll,@function
        .size           _ZN9torch_asg30collect_transition_grad_kernelIfEEvPT_PKS1_PKlS6_llllllllll,(.L_x_13 - _ZN9torch_asg30collect_transition_grad_kernelIfEEvPT_PKS1_PKlS6_llllllllll)
        .other          _ZN9torch_asg30collect_transition_grad_kernelIfEEvPT_PKS1_PKlS6_llllllllll,@"STO_CUDA_ENTRY STV_DEFAULT"
_ZN9torch_asg30collect_transition_grad_kernelIfEEvPT_PKS1_PKlS6_llllllllll:
.text._ZN9torch_asg30collect_transition_grad_kernelIfEEvPT_PKS1_PKlS6_llllllllll:
        /* <DEDUP_REMOVED lines=45> */
[----:B------:R-:W3:Y:S01]  /*02d0*/  LDG.E.CONSTANT R15, desc[UR4][R8.64] ;  /* 0x00000004080f7981 */ /* 0x000ee2000c1e9900 */
        /* <DEDUP_REMOVED lines=14> */
[----:B---3--:R0:W-:Y:S06]  /*03c0*/  REDG.E.ADD.F32.FTZ.RN.STRONG.GPU desc[UR4][R4.64], R15 ;  /* 0x0000000f040079a6 */ /* 0x0081ec000c12f304 */
[----:B------:R-:W-:Y:S05]  /*03d0*/  @!P0 EXIT ;  /* 0x000000000000894d */ /* 0x000fea0003800000 */
[----:B------:R-:W1:Y:S01]  /*03e0*/  LDC.64 R12, c[0x0][0x3b0] ;  /* 0x0000ec00ff0c7b82 */ /* 0x000e620000000a00 */
[----:B0-----:R-:W-:-:S04]  /*03f0*/  LEA R4, P0, R2, R6, 0x3 ;  /* 0x0000000602047211 */ /* 0x001fc800078018ff */
[----:B------:R-:W-:-:S05]  /*0400*/  LEA.HI.X R5, R2, R7, R3, 0x3, P0 ;  /* 0x0000000702057211 */ /* 0x000fca00000f1c03 */
[----:B------:R-:W2:Y:S01]  /*0410*/  LDG.E.64.CONSTANT R2, desc[UR4][R4.64] ;  /* 0x0000000404027981 */ /* 0x000ea2000c1e9b00 */
[----:B-1----:R-:W-:-:S04]  /*0420*/  LEA R6, P0, R12, R8, 0x2 ;  /* 0x000000080c067211 */ /* 0x002fc800078010ff */
[----:B------:R-:W-:-:S06]  /*0430*/  LEA.HI.X R7, R12, R9, R13, 0x2, P0 ;  /* 0x000000090c077211 */ /* 0x000fcc00000f140d */
[----:B------:R-:W3:Y:S01]  /*0440*/  LDG.E.CONSTANT R7, desc[UR4][R6.64] ;  /* 0x0000000406077981 */ /* 0x000ee2000c1e9900 */
[----:B--2---:R-:W-:Y:S02]  /*0450*/  IMAD R3, R3, UR8, RZ ;  /* 0x0000000803037c24 */ /* 0x004fe4000f8e02ff */
[----:B------:R-:W-:-:S04]  /*0460*/  IMAD.WIDE.U32 R10, R2, UR8, R10 ;  /* 0x00000008020a7c25 */ /* 0x000fc8000f8e000a */
[----:B------:R-:W-:Y:S01]  /*0470*/  IMAD R3, R2, UR9, R3 ;  /* 0x0000000902037c24 */ /* 0x000fe2000f8e0203 */
[----:B------:R-:W-:-:S03]  /*0480*/  LEA R2, P0, R10, UR12, 0x2 ;  /* 0x0000000c0a027c11 */ /* 0x000fc6000f8010ff */
[----:B------:R-:W-:-:S05]  /*0490*/  IMAD.IADD R3, R11, 0x1, R3 ;  /* 0x000000010b037824 */ /* 0x000fca00078e0203 */
[----:B------:R-:W-:-:S05]  /*04a0*/  LEA.HI.X R3, R10, UR13, R3, 0x2, P0 ;  /* 0x0000000d0a037c11 */ /* 0x000fca00080f1403 */
[----:B---3--:R-:W-:Y:S01]  /*04b0*/  REDG.E.ADD.F32.FTZ.RN.STRONG.GPU desc[UR4][R2.64], R7 ;  /* 0x00000007020079a6 */ /* 0x008fe2000c12f304 */
[----:B------:R-:W-:Y:S05]  /*04c0*/  EXIT ;  /* 0x000000000000794d */ /* 0x000fea0003800000 */
.L_x_3:
        /* <DEDUP_REMOVED lines=11> */
.L_x_13:


//--------------------- .text._ZN9torch_asg30make_aligned_transition_kernelIdEEvPT_PKS1_PKlS6_llllllllll --------------------------
	.section	.text._ZN9torch_asg30make_aligned_transition_kernelIdEEvPT_PKS1_PKlS6_llllllllll,"ax",@progbits
	.align	128
        .global         _ZN9torch_asg30make_aligned_transition_kernelIdEEvPT_PKS1_PKlS6_llllllllll
        .type           _ZN9torch_asg30make_aligned_transition_kernelIdEEvPT_PKS1_PKlS6_llllllllll,@function
        .size           _ZN9torch_asg30make_aligned_transition_kernelIdEEvPT_PKS1_PKlS6_llllllllll,(.L_x_14 - _ZN9torch_asg30make_aligned_transition_kernelIdEEvPT_PKS1_PKlS6_llllllllll)
        .other          _ZN9torch_asg30make_aligned_transition_kernelIdEEvPT_PKS1_PKlS6_llllllllll,@"STO_CUDA_ENTRY STV_DEFAULT"
_ZN9torch_asg30make_aligned_transition_kernelIdEEvPT_PKS1_PKlS6_llllllllll:
.text._ZN9torch_asg30make_aligned_transition_kernelIdEEvPT_PKS1_PKlS6_llllllllll:
        /* <DEDUP_REMOVED lines=23> */
[----:B--2---:R-:W-:-:S04]  /*0170*/  IADD3 R3, P0, PT, R4, -0x1, RZ ;  /* 0xffffffff04037810 */ /* 0x004fc80007f1e0ff */
[----:B------:R-:W-:Y:S02]  /*0180*/  IADD3.X R4, PT, PT, R5, -0x1, RZ, P0, !PT ;  /* 0xffffffff05047810 */ /* 0x000fe400007fe4ff */
[----:B------:R-:W-:-:S04]  /*0190*/  ISETP.GT.U32.AND P0, PT, R3, R0, PT ;  /* 0x000000000300720c */ /* 0x000fc80003f04070 */
[----:B------:R-:W-:-:S13]  /*01a0*/  ISETP.GT.AND.EX P0, PT, R4, RZ, PT, P0 ;  /* 0x000000ff0400720c */ /* 0x000fda0003f04300 */
[----:B------:R-:W-:Y:S05]  /*01b0*/  @!P0 BRA `(.L_x_4) ;  /* 0x0000000000bc8947 */ /* 0x000fea0003800000 */
[----:B------:R-:W0:Y:S01]  /*01c0*/  LDCU.128 UR12, c[0x0][0x3c0] ;  /* 0x00007800ff0c77ac */ /* 0x000e220008000c00 */
[----:B------:R-:W1:Y:S01]  /*01d0*/  LDC.64 R12, c[0x0][0x3d0] ;  /* 0x0000f400ff0c7b82 */ /* 0x000e620000000a00 */
[----:B------:R-:W2:Y:S01]  /*01e0*/  LDCU.64 UR4, c[0x0][0x390] ;  /* 0x00007200ff0477ac */ /* 0x000ea20008000a00 */
[----:B------:R-:W3:Y:S06]  /*01f0*/  LDCU.128 UR16, c[0x0][0x380] ;  /* 0x00007000ff1077ac */ /* 0x000eec0008000c00 */
[----:B------:R-:W4:Y:S01]  /*0200*/  LDC.64 R14, c[0x0][0x3a0] ;  /* 0x0000e800ff0e7b82 */ /* 0x000f220000000a00 */
[----:B0-----:R-:W-:-:S04]  /*0210*/  IMAD.WIDE.U32 R4, R2, UR14, RZ ;  /* 0x0000000e02047c25 */ /* 0x001fc8000f8e00ff */
[----:B------:R-:W-:Y:S02]  /*0220*/  IMAD R5, R2, UR15, R5 ;  /* 0x0000000f02057c24 */ /* 0x000fe4000f8e0205 */
[----:B-1----:R-:W-:-:S04]  /*0230*/  IMAD.WIDE.U32 R4, R0, R12, R4 ;  /* 0x0000000c00047225 */ /* 0x002fc800078e0004 */
[----:B------:R-:W-:Y:S01]  /*0240*/  IMAD R3, R0, R13, R5 ;  /* 0x0000000d00037224 */ /* 0x000fe200078e0205 */
[----:B--2---:R-:W-:-:S04]  /*0250*/  LEA R10, P0, R4, UR4, 0x3 ;  /* 0x00000004040a7c11 */ /* 0x004fc8000f8018ff */
[----:B------:R-:W-:Y:S01]  /*0260*/  LEA.HI.X R11, R4, UR5, R3, 0x3, P0 ;  /* 0x00000005040b7c11 */ /* 0x000fe200080f1c03 */
[----:B------:R-:W0:Y:S01]  /*0270*/  LDCU.128 UR4, c[0x0][0x3b0] ;  /* 0x00007600ff0477ac */ /* 0x000e220008000c00 */
[----:B------:R-:W-:-:S03]  /*0280*/  LEA R8, P0, R12, R10, 0x3 ;  /* 0x0000000a0c087211 */ /* 0x000fc600078018ff */
[----:B------:R-:W0:Y:S01]  /*0290*/  LDG.E.64.CONSTANT R6, desc[UR8][R10.64] ;  /* 0x000000080a067981 */ /* 0x000e22000c1e9b00 */
[----:B------:R-:W-:-:S06]  /*02a0*/  LEA.HI.X R9, R12, R11, R13, 0x3, P0 ;  /* 0x0000000b0c097211 */ /* 0x000fcc00000f1c0d */
[----:B------:R-:W2:Y:S01]  /*02b0*/  LDG.E.64.CONSTANT R8, desc[UR8][R8.64] ;  /* 0x0000000808087981 */ /* 0x000ea2000c1e9b00 */
[----:B0-----:R-:W-:Y:S02]  /*02c0*/  IMAD R3, R7, UR6, RZ ;  /* 0x0000000607037c24 */ /* 0x001fe4000f8e02ff */
[----:B------:R-:W-:-:S04]  /*02d0*/  IMAD.WIDE.U32 R4, R6, UR6, RZ ;  /* 0x0000000606047c25 */ /* 0x000fc8000f8e00ff */
[----:B------:R-:W-:Y:S01]  /*02e0*/  IMAD R3, R6, UR7, R3 ;  /* 0x0000000706037c24 */ /* 0x000fe2000f8e0203 */
[----:B------:R-:W-:-:S04]  /*02f0*/  MOV R12, R4 ;  /* 0x00000004000c7202 */ /* 0x000fc80000000f00 */
[----:B------:R-:W-:Y:S01]  /*0300*/  IADD3 R13, PT, PT, R5, R3, RZ ;  /* 0x00000003050d7210 */ /* 0x000fe20007ffe0ff */
[----:B------:R-:W-:Y:S02]  /*0310*/  IMAD R3, R7, UR12, RZ ;  /* 0x0000000c07037c24 */ /* 0x000fe4000f8e02ff */
[----:B--2---:R-:W-:Y:S02]  /*0320*/  IMAD R7, R9, UR12, RZ ;  /* 0x0000000c09077c24 */ /* 0x004fe4000f8e02ff */
[----:B------:R-:W-:-:S04]  /*0330*/  IMAD.WIDE.U32 R4, R6, UR12, R12 ;  /* 0x0000000c06047c25 */ /* 0x000fc8000f8e000c */
[----:B------:R-:W-:Y:S02]  /*0340*/  IMAD R3, R6, UR13, R3 ;  /* 0x0000000d06037c24 */ /* 0x000fe4000f8e0203 */
[----:B------:R-:W-:-:S03]  /*0350*/  IMAD.WIDE.U32 R12, R8, UR12, R12 ;  /* 0x0000000c080c7c25 */ /* 0x000fc6000f8e000c */
[----:B------:R-:W-:Y:S01]  /*0360*/  IADD3 R5, PT, PT, R5, R3, RZ ;  /* 0x0000000305057210 */ /* 0x000fe20007ffe0ff */
[----:B------:R-:W-:Y:S01]  /*0370*/  IMAD R7, R8, UR13, R7 ;  /* 0x0000000d08077c24 */ /* 0x000fe2000f8e0207 */
[----:B---3--:R-:W-:Y:S02]  /*0380*/  LEA R8, P0, R4, UR18, 0x3 ;  /* 0x0000001204087c11 */ /* 0x008fe4000f8018ff */
[----:B------:R-:W-:Y:S02]  /*0390*/  LEA R6, P1, R12, UR18, 0x3 ;  /* 0x000000120c067c11 */ /* 0x000fe4000f8218ff */
[----:B------:R-:W-:Y:S02]  /*03a0*/  IADD3 R3, PT, PT, R13, R7, RZ ;  /* 0x000000070d037210 */ /* 0x000fe40007ffe0ff */
[----:B------:R-:W-:Y:S02]  /*03b0*/  LEA.HI.X R9, R4, UR19, R5, 0x3, P0 ;  /* 0x0000001304097c11 */ /* 0x000fe400080f1c05 */
[----:B------:R-:W-:-:S02]  /*03c0*/  LEA.HI.X R7, R12, UR19, R3, 0x3, P1 ;  /* 0x000000130c077c11 */ /* 0x000fc400088f1c03 */
[----:B------:R-:W0:Y:S01]  /*03d0*/  LDC.64 R12, c[0x0][0x3a8] ;  /* 0x0000ea00ff0c7b82 */ /* 0x000e220000000a00 */
[----:B------:R-:W2:Y:S04]  /*03e0*/  LDG.E.64.CONSTANT R4, desc[UR8][R8.64] ;  /* 0x0000000808047981 */ /* 0x000ea8000c1e9b00 */
[----:B------:R-:W3:Y:S01]  /*03f0*/  LDG.E.64.CONSTANT R6, desc[UR8][R6.64] ;  /* 0x0000000806067981 */ /* 0x000ee2000c1e9b00 */
[----:B0-----:R-:W-:-:S04]  /*0400*/  IMAD.WIDE.U32 R10, R2, R12, RZ ;  /* 0x0000000c020a7225 */ /* 0x001fc800078e00ff */
[----:B------:R-:W-:Y:S02]  /*0410*/  IMAD R11, R2, R13, R11 ;  /* 0x0000000d020b7224 */ /* 0x000fe400078e020b */
[----:B------:R-:W-:-:S04]  /*0420*/  IMAD.WIDE.U32 R2, R0, UR4, R10 ;  /* 0x0000000400027c25 */ /* 0x000fc8000f8e000a */
[----:B------:R-:W-:Y:S01]  /*0430*/  IMAD R3, R0, UR5, R3 ;  /* 0x0000000500037c24 */ /* 0x000fe2000f8e0203 */
[----:B------:R-:W-:-:S04]  /*0440*/  LEA R10, P0, R2, UR16, 0x3 ;  /* 0x00000010020a7c11 */ /* 0x000fc8000f8018ff */
[----:B------:R-:W-:Y:S02]  /*0450*/  LEA.HI.X R11, R2, UR17, R3, 0x3, P0 ;  /* 0x00000011020b7c11 */ /* 0x000fe400080f1c03 */
[----:B----4-:R-:W-:-:S04]  /*0460*/  LEA R2, P0, R14, R10, 0x3 ;  /* 0x0000000a0e027211 */ /* 0x010fc800078018ff */
[----:B------:R-:W-:Y:S01]  /*0470*/  LEA.HI.X R3, R14, R11, R15, 0x3, P0 ;  /* 0x0000000b0e037211 */ /* 0x000fe200000f1c0f */
[----:B--2---:R-:W-:Y:S04]  /*0480*/  STG.E.64 desc[UR8][R10.64], R4 ;  /* 0x000000040a007986 */ /* 0x004fe8000c101b08 */
[----:B---3--:R-:W-:Y:S01]  /*0490*/  STG.E.64 desc[UR8][R2.64], R6 ;  /* 0x0000000602007986 */ /* 0x008fe2000c101b08 */
[----:B------:R-:W-:Y:S05]  /*04a0*/  EXIT ;  /* 0x000000000000794d */ /* 0x000fea0003800000 */
.L_x_4:
[----:B------:R-:W-:-:S04]  /*04b0*/  ISETP.NE.U32.AND P0, PT, R3, R0, PT ;  /* 0x000000000300720c */ /* 0x000fc80003f05070 */
[----:B------:R-:W-:-:S13]  /*04c0*/  ISETP.NE.AND.EX P0, PT, R4, RZ, PT, P0 ;  /* 0x000000ff0400720c */ /* 0x000fda0003f05300 */
[----:B------:R-:W-:Y:S05]  /*04d0*/  @P0 EXIT ;  /* 0x000000000000094d */ /* 0x000fea0003800000 */
[----:B------:R-:W0:Y:S01]  /*04e0*/  LDCU.128 UR4, c[0x0][0x3c0] ;  /* 0x00007800ff0477ac */ /* 0x000e220008000c00 */
[----:B------:R-:W1:Y:S01]  /*04f0*/  LDCU.64 UR10, c[0x0][0x3d0] ;  /* 0x00007a00ff0a77ac */ /* 0x000e620008000a00 */
[----:B------:R-:W2:Y:S01]  /*0500*/  LDCU.64 UR12, c[0x0][0x390] ;  /* 0x00007200ff0c77ac */ /* 0x000ea20008000a00 */
[----:B------:R-:W3:Y:S01]  /*0510*/  LDCU.128 UR16, c[0x0][0x380] ;  /* 0x00007000ff1077ac */ /* 0x000ee20008000c00 */
[----:B0-----:R-:W-:-:S04]  /*0520*/  IMAD.WIDE.U32 R4, R2, UR6, RZ ;  /* 0x0000000602047c25 */ /* 0x001fc8000f8e00ff */
[----:B------:R-:W-:Y:S02]  /*0530*/  IMAD R5, R2, UR7, R5 ;  /* 0x0000000702057c24 */ /* 0x000fe4000f8e0205 */
[----:B-1----:R-:W-:-:S04]  /*0540*/  IMAD.WIDE.U32 R4, R0, UR10, R4 ;  /* 0x0000000a00047c25 */ /* 0x002fc8000f8e0004 */
[----:B------:R-:W-:Y:S01]  /*0550*/  IMAD R3, R0, UR11, R5 ;  /* 0x0000000b00037c24 */ /* 0x000fe2000f8e0205 */
[----:B--2---:R-:W-:-:S04]  /*0560*/  LEA R8, P0, R4, UR12, 0x3 ;  /* 0x0000000c04087c11 */ /* 0x004fc8000f8018ff */
[----:B------:R-:W-:Y:S01]  /*0570*/  LEA.HI.X R9, R4, UR13, R3, 0x3, P0 ;  /* 0x0000000d04097c11 */ /* 0x000fe200080f1c03 */
[----:B------:R-:W0:Y:S05]  /*0580*/  LDCU.128 UR12, c[0x0][0x3b0] ;  /* 0x00007600ff0c77ac */ /* 0x000e2a0008000c00 */
[----:B------:R-:W2:Y:S01]  /*0590*/  LDG.E.64.CONSTANT R8, desc[UR8][R8.64] ;  /* 0x0000000808087981 */ /* 0x000ea2000c1e9b00 */
[----:B0-----:R-:W-:-:S04]  /*05a0*/  UIADD3 UR4, UP0, UPT, UR14, UR4, URZ ;  /* 0x000000040e047290 */ /* 0x001fc8000ff1e0ff */
[----:B------:R-:W-:Y:S02]  /*05b0*/  UIADD3.X UR5, UPT, UPT, UR15, UR5, URZ, UP0, !UPT ;  /* 0x000000050f057290 */ /* 0x000fe400087fe4ff */
[----:B--2---:R-:W-:Y:S02]  /*05c0*/  IMAD R3, R9, UR4, RZ ;  /* 0x0000000409037c24 */ /* 0x004fe4000f8e02ff */
[----:B------:R-:W-:-:S04]  /*05d0*/  IMAD.WIDE.U32 R4, R8, UR4, RZ ;  /* 0x0000000408047c25 */ /* 0x000fc8000f8e00ff */
[----:B------:R-:W-:Y:S01]  /*05e0*/  IMAD R3, R8, UR5, R3 ;  /* 0x0000000508037c24 */ /* 0x000fe2000f8e0203 */
[----:B---3--:R-:W-:Y:S02]  /*05f0*/  LEA R6, P0, R4, UR18, 0x3 ;  /* 0x0000001204067c11 */ /* 0x008fe4000f8018ff */
[----:B------:R-:W0:Y:S02]  /*0600*/  LDCU.64 UR4, c[0x0][0x3a8] ;  /* 0x00007500ff0477ac */ /* 0x000e240008000a00 */
[----:B------:R-:W-:-:S04]  /*0610*/  IADD3 R3, PT, PT, R5, R3, RZ ;  /* 0x0000000305037210 */ /* 0x000fc80007ffe0ff */
[----:B------:R-:W-:-:S05]  /*0620*/  LEA.HI.X R7, R4, UR19, R3, 0x3, P0 ;  /* 0x0000001304077c11 */ /* 0x000fca00080f1c03 */
[----:B------:R-:W2:Y:S01]  /*0630*/  LDG.E.64.CONSTANT R4, desc[UR8][R6.64] ;  /* 0x0000000806047981 */ /* 0x000ea2000c1e9b00 */
[----:B0-----:R-:W-:-:S04]  /*0640*/  IMAD.WIDE.U32 R8, R2, UR4, RZ ;  /* 0x0000000402087c25 */ /* 0x001fc8000f8e00ff */
[----:B------:R-:W-:Y:S02]  /*0650*/  IMAD R9, R2, UR5, R9 ;  /* 0x0000000502097c24 */ /* 0x000fe4000f8e0209 */
[----:B------:R-:W-:-:S04]  /*0660*/  IMAD.WIDE.U32 R8, R0, UR12, R8 ;  /* 0x0000000c00087c25 */ /* 0x000fc8000f8e0008 */
[----:B------:R-:W-:Y:S01]  /*0670*/  IMAD R3, R0, UR13, R9 ;  /* 0x0000000d00037c24 */ /* 0x000fe2000f8e0209 */
[----:B------:R-:W-:-:S04]  /*0680*/  LEA R2, P0, R8, UR16, 0x3 ;  /* 0x0000001008027c11 */ /* 0x000fc8000f8018ff */
[----:B------:R-:W-:-:S05]  /*0690*/  LEA.HI.X R3, R8, UR17, R3, 0x3, P0 ;  /* 0x0000001108037c11 */ /* 0x000fca00080f1c03 */
[----:B--2---:R-:W-:Y:S01]  /*06a0*/  STG.E.64 desc[UR8][R2.64], R4 ;  /* 0x0000000402007986 */ /* 0x004fe2000c101b08 */
[----:B------:R-:W-:Y:S05]  /*06b0*/  EXIT ;  /* 0x000000000000794d */ /* 0x000fea0003800000 */
.L_x_5:
        /* <DEDUP_REMOVED lines=12> */
.L_x_14:


//--------------------- .text._ZN9torch_asg30make_aligned_transition_kernelIfEEvPT_PKS1_PKlS6_llllllllll --------------------------
	.section	.text._ZN9torch_asg30make_aligned_transition_kernelIfEEvPT_PKS1_PKlS6_llllllllll,"ax",@progbits
	.align	128
        .global         _ZN9torch_asg30make_aligned_transition_kernelIfEEvPT_PKS1_PKlS6_llllllllll
        .type           _ZN9torch_asg30make_aligned_transition_kernelIfEEvPT_PKS1_PKlS6_llllllllll,@function
        .size           _ZN9torch_asg30make_aligned_transition_kernelIfEEvPT_PKS1_PKlS6_llllllllll,(.L_x_15 - _ZN9torch_asg30make_aligned_transition_kernelIfEEvPT_PKS1_PKlS6_llllllllll)
        .other          _ZN9torch_asg30make_aligned_transition_kernelIfEEvPT_PKS1_PKlS6_llllllllll,@"STO_CUDA_ENTRY STV_DEFAULT"
_ZN9torch_asg30make_aligned_transition_kernelIfEEvPT_PKS1_PKlS6_llllllllll:
.text._ZN9torch_asg30make_aligned_transition_kernelIfEEvPT_PKS1_PKlS6_llllllllll:
        /* <DEDUP_REMOVED lines=31> */
[----:B------:R-:W3:Y:S01]  /*01f0*/  LDCU.128 UR16, c[0x0][0x380] ;  /* 0x00007000ff1077ac */ /* 0x000ee20008000c00 */
        /* <DEDUP_REMOVED lines=8> */
[----:B------:R1:W0:Y:S01]  /*0280*/  LDG.E.64.CONSTANT R6, desc[UR8][R10.64] ;  /* 0x000000080a067981 */ /* 0x000222000c1e9b00 */
[----:B------:R-:W-:-:S06]  /*0290*/  LEA.HI.X R9, R12, R11, R13, 0x3, P0 ;  /* 0x0000000b0c097211 */ /* 0x000fcc00000f1c0d */
[----:B------:R-:W2:Y:S01]  /*02a0*/  LDG.E.64.CONSTANT R8, desc[UR8][R8.64] ;  /* 0x0000000808087981 */ /* 0x000ea2000c1e9b00 */
[----:B-1----:R-:W1:Y:S01]  /*02b0*/  LDC.64 R10, c[0x0][0x3a8] ;  /* 0x0000ea00ff0a7b82 */ /* 0x002e620000000a00 */
        /* <DEDUP_REMOVED lines=8> */
[----:B------:R-:W-:Y:S01]  /*0340*/  IMAD R3, R6, UR13, R3 ;  /* 0x0000000d06037c24 */ /* 0x000fe2000f8e0203 */
[----:B---3--:R-:W-:Y:S01]  /*0350*/  LEA R6, P0, R4, UR18, 0x2 ;  /* 0x0000001204067c11 */ /* 0x008fe2000f8010ff */
[----:B------:R-:W-:-:S03]  /*0360*/  IMAD.WIDE.U32 R12, R8, UR12, R12 ;  /* 0x0000000c080c7c25 */ /* 0x000fc6000f8e000c */
[----:B------:R-:W-:Y:S01]  /*0370*/  IADD3 R5, PT, PT, R5, R3, RZ ;  /* 0x0000000305057210 */ /* 0x000fe20007ffe0ff */
[----:B------:R-:W-:Y:S01]  /*0380*/  IMAD R7, R8, UR13, R7 ;  /* 0x0000000d08077c24 */ /* 0x000fe2000f8e0207 */
[----:B------:R-:W-:-:S04]  /*0390*/  LEA R8, P1, R12, UR18, 0x2 ;  /* 0x000000120c087c11 */ /* 0x000fc8000f8210ff */
[----:B------:R-:W-:Y:S02]  /*03a0*/  IADD3 R3, PT, PT, R13, R7, RZ ;  /* 0x000000070d037210 */ /* 0x000fe40007ffe0ff */
[----:B------:R-:W-:Y:S02]  /*03b0*/  LEA.HI.X R7, R4, UR19, R5, 0x2, P0 ;  /* 0x0000001304077c11 */ /* 0x000fe400080f1405 */
[----:B------:R-:W-:Y:S02]  /*03c0*/  LEA.HI.X R9, R12, UR19, R3, 0x2, P1 ;  /* 0x000000130c097c11 */ /* 0x000fe400088f1403 */
[----:B------:R-:W0:Y:S02]  /*03d0*/  LDC.64 R12, c[0x0][0x3a0] ;  /* 0x0000e800ff0c7b82 */ /* 0x000e240000000a00 */
[----:B------:R-:W2:Y:S04]  /*03e0*/  LDG.E.CONSTANT R7, desc[UR8][R6.64] ;  /* 0x0000000806077981 */ /* 0x000ea8000c1e9900 */
[----:B------:R-:W3:Y:S01]  /*03f0*/  LDG.E.CONSTANT R9, desc[UR8][R8.64] ;  /* 0x0000000808097981 */ /* 0x000ee2000c1e9900 */
[----:B-1----:R-:W-:-:S04]  /*0400*/  IMAD.WIDE.U32 R4, R2, R10, RZ ;  /* 0x0000000a02047225 */ /* 0x002fc800078e00ff */
[----:B------:R-:W-:Y:S02]  /*0410*/  IMAD R5, R2, R11, R5 ;  /* 0x0000000b02057224 */ /* 0x000fe400078e0205 */
[----:B------:R-:W-:-:S04]  /*0420*/  IMAD.WIDE.U32 R2, R0, UR4, R4 ;  /* 0x0000000400027c25 */ /* 0x000fc8000f8e0004 */
[----:B------:R-:W-:Y:S01]  /*0430*/  IMAD R3, R0, UR5, R3 ;  /* 0x0000000500037c24 */ /* 0x000fe2000f8e0203 */
[----:B------:R-:W-:-:S04]  /*0440*/  LEA R4, P0, R2, UR16, 0x2 ;  /* 0x0000001002047c11 */ /* 0x000fc8000f8010ff */
[----:B------:R-:W-:Y:S02]  /*0450*/  LEA.HI.X R5, R2, UR17, R3, 0x2, P0 ;  /* 0x0000001102057c11 */ /* 0x000fe400080f1403 */
[----:B0-----:R-:W-:-:S04]  /*0460*/  LEA R2, P0, R12, R4, 0x2 ;  /* 0x000000040c027211 */ /* 0x001fc800078010ff */
[----:B------:R-:W-:Y:S01]  /*0470*/  LEA.HI.X R3, R12, R5, R13, 0x2, P0 ;  /* 0x000000050c037211 */ /* 0x000fe200000f140d */
[----:B--2---:R-:W-:Y:S04]  /*0480*/  STG.E desc[UR8][R4.64], R7 ;  /* 0x0000000704007986 */ /* 0x004fe8000c101908 */
[----:B---3--:R-:W-:Y:S01]  /*0490*/  STG.E desc[UR8][R2.64], R9 ;  /* 0x0000000902007986 */ /* 0x008fe2000c101908 */
[----:B------:R-:W-:Y:S05]  /*04a0*/  EXIT ;  /* 0x000000000000794d */ /* 0x000fea0003800000 */
.L_x_6:
        /* <DEDUP_REMOVED lines=23> */
[----:B------:R-:W-:-:S06]  /*0620*/  LEA.HI.X R7, R4, UR19, R3, 0x2, P0 ;  /* 0x0000001304077c11 */ /* 0x000fcc00080f1403 */
[----:B------:R-:W2:Y:S01]  /*0630*/  LDG.E.CONSTANT R7, desc[UR8][R6.64] ;  /* 0x0000000806077981 */ /* 0x000ea2000c1e9900 */
[----:B0-----:R-:W-:-:S04]  /*0640*/  IMAD.WIDE.U32 R4, R2, UR4, RZ ;  /* 0x0000000402047c25 */ /* 0x001fc8000f8e00ff */
[----:B------:R-:W-:Y:S02]  /*0650*/  IMAD R5, R2, UR5, R5 ;  /* 0x0000000502057c24 */ /* 0x000fe4000f8e0205 */
[----:B------:R-:W-:-:S04]  /*0660*/  IMAD.WIDE.U32 R4, R0, UR12, R4 ;  /* 0x0000000c00047c25 */ /* 0x000fc8000f8e0004 */
[----:B------:R-:W-:Y:S01]  /*0670*/  IMAD R3, R0, UR13, R5 ;  /* 0x0000000d00037c24 */ /* 0x000fe2000f8e0205 */
[----:B------:R-:W-:-:S04]  /*0680*/  LEA R2, P0, R4, UR16, 0x2 ;  /* 0x0000001004027c11 */ /* 0x000fc8000f8010ff */
[----:B------:R-:W-:-:S05]  /*0690*/  LEA.HI.X R3, R4, UR17, R3, 0x2, P0 ;  /* 0x0000001104037c11 */ /* 0x000fca00080f1403 */
[----:B--2---:R-:W-:Y:S01]  /*06a0*/  STG.E desc[UR8][R2.64], R7 ;  /* 0x0000000702007986 */ /* 0x004fe2000c101908 */
[----:B------:R-:W-:Y:S05]  /*06b0*/  EXIT ;  /* 0x000000000000794d */ /* 0x000fea0003800000 */
.L_x_7:
        /* <DEDUP_REMOVED lines=12> */
.L_x_15:


//--------------------- .text._ZN9torch_asg26make_aligned_inputs_kernelIdEEvPT_PKS1_PKlS6_S6_lllllllllllll --------------------------
	.section	.text._ZN9torch_asg26make_aligned_inputs_kernelIdEEvPT_PKS1_PKlS6_S6_lllllllllllll,"ax",@progbits
	.align	128
        .global         _ZN9torch_asg26make_aligned_inputs_kernelIdEEvPT_PKS1_PKlS6_S6_lllllllllllll
        .type           _ZN9torch_asg26make_aligned_inputs_kernelIdEEvPT_PKS1_PKlS6_S6_lllllllllllll,@function
        .size           _ZN9torch_asg26make_aligned_inputs_kernelIdEEvPT_PKS1_PKlS6_S6_lllllllllllll,(.L_x_16 - _ZN9torch_asg26make_aligned_inputs_kernelIdEEvPT_PKS1_PKlS6_S6_lllllllllllll)
        .other          _ZN9torch_asg26make_aligned_inputs_kernelIdEEvPT_PKS1_PKlS6_S6_lllllllllllll,@"STO_CUDA_ENTRY STV_DEFAULT"
_ZN9torch_asg26make_aligned_inputs_kernelIdEEvPT_PKS1_PKlS6_S6_lllllllllllll:
.text._ZN9torch_asg26make_aligned_inputs_kernelIdEEvPT_PKS1_PKlS6_S6_lllllllllllll:
[----:B------:R-:W-:Y:S01]  /*0000*/  LDC R1, c[0x0][0x37c] ;  /* 0x0000df00ff017b82 */ /* 0x000fe20000000800 */
[----:B------:R-:W0:Y:S07]  /*0010*/  S2R R2, SR_TID.X ;  /* 0x0000000000027919 */ /* 0x000e2e0000002100 */
[----:B------:R-:W0:Y:S01]  /*0020*/  S2UR UR4, SR_CTAID.X ;  /* 0x00000000000479c3 */ /* 0x000e220000002500 */
[----:B------:R-:W1:Y:S01]  /*0030*/  LDCU.128 UR8, c[0x0][0x400] ;  /* 0x00008000ff0877ac */ /* 0x000e620008000c00 */
[----:B------:R-:W2:Y:S01]  /*0040*/  S2R R0, SR_TID.Y ;  /* 0x0000000000007919 */ /* 0x000ea20000002200 */
[----:B------:R-:W3:Y:S01]  /*0050*/  LDCU.64 UR12, c[0x0][0x3f8] ;  /* 0x00007f00ff0c77ac */ /* 0x000ee20008000a00 */
[----:B------:R-:W4:Y:S04]  /*0060*/  S2R R4, SR_TID.Z ;  /* 0x0000000000047919 */ /* 0x000f280000002300 */
[----:B------:R-:W0:Y:S08]  /*0070*/  LDC R3, c[0x0][0x360] ;  /* 0x0000d800ff037b82 */ /* 0x000e300000000800 */
[----:B------:R-:W2:Y:S08]  /*0080*/  S2UR UR5, SR_CTAID.Y ;  /* 0x00000000000579c3 */ /* 0x000eb00000002600 */
[----:B------:R-:W2:Y:S08]  /*0090*/  LDC R5, c[0x0][0x364] ;  /* 0x0000d900ff057b82 */ /* 0x000eb00000000800 */
[----:B------:R-:W4:Y:S01]  /*00a0*/  S2UR UR6, SR_CTAID.Z ;  /* 0x00000000000679c3 */ /* 0x000f220000002700 */
[----:B0-----:R-:W-:-:S05]  /*00b0*/  IMAD R2, R3, UR4, R2 ;  /* 0x0000000403027c24 */ /* 0x001fca000f8e0202 */
[----:B-1----:R-:W-:Y:S02]  /*00c0*/  ISETP.GE.U32.AND P0, PT, R2, UR8, PT ;  /* 0x0000000802007c0c */ /* 0x002fe4000bf06070 */
[----:B------:R-:W4:Y:S02]  /*00d0*/  LDC R7, c[0x0][0x368] ;  /* 0x0000da00ff077b82 */ /* 0x000f240000000800 */
[----:B------:R-:W-:Y:S01]  /*00e0*/  ISETP.GE.AND.EX P0, PT, RZ, UR9, PT, P0 ;  /* 0x00000009ff007c0c */ /* 0x000fe2000bf06300 */
[----:B--2---:R-:W-:-:S05]  /*00f0*/  IMAD R3, R5, UR5, R0 ;  /* 0x0000000505037c24 */ /* 0x004fca000f8e0200 */
        /* <DEDUP_REMOVED lines=9> */
[----:B------:R-:W3:Y:S01]  /*0190*/  LDCU.64 UR8, c[0x0][0x398] ;  /* 0x00007300ff0877ac */ /* 0x000ee20008000a00 */
[----:B------:R-:W4:Y:S01]  /*01a0*/  LDCU.64 UR4, c[0x0][0x358] ;  /* 0x00006b00ff0477ac */ /* 0x000f220008000a00 */
[----:B0-----:R-:W-:-:S04]  /*01b0*/  IMAD.WIDE.U32 R6, R2, UR10, RZ ;  /* 0x0000000a02067c25 */ /* 0x001fc8000f8e00ff */
[----:B-1----:R-:W-:-:S04]  /*01c0*/  IMAD.WIDE.U32 R4, R2, UR6, RZ ;  /* 0x0000000602047c25 */ /* 0x002fc8000f8e00ff */
[----:B------:R-:W-:Y:S01]  /*01d0*/  IMAD R7, R2, UR11, R7 ;  /* 0x0000000b02077c24 */ /* 0x000fe2000f8e0207 */
[----:B--2---:R-:W-:Y:S01]  /*01e0*/  LEA R10, P1, R6, UR12, 0x3 ;  /* 0x0000000c060a7c11 */ /* 0x004fe2000f8218ff */
[----:B------:R-:W-:Y:S01]  /*01f0*/  IMAD R5, R2, UR7, R5 ;  /* 0x0000000702057c24 */ /* 0x000fe2000f8e0205 */
[----:B---3--:R-:W-:Y:S02]  /*0200*/  LEA R8, P0, R4, UR8, 0x3 ;  /* 0x0000000804087c11 */ /* 0x008fe4000f8018ff */
[----:B------:R-:W-:Y:S02]  /*0210*/  LEA.HI.X R11, R6, UR13, R7, 0x3, P1 ;  /* 0x0000000d060b7c11 */ /* 0x000fe400088f1c07 */
[----:B------:R-:W-:-:S03]  /*0220*/  LEA.HI.X R9, R4, UR9, R5, 0x3, P0 ;  /* 0x0000000904097c11 */ /* 0x000fc600080f1c05 */
[----:B----4-:R-:W2:Y:S04]  /*0230*/  LDG.E.64.CONSTANT R6, desc[UR4][R10.64] ;  /* 0x000000040a067981 */ /* 0x010ea8000c1e9b00 */
[----:B------:R-:W3:Y:S01]  /*0240*/  LDG.E.64.CONSTANT R4, desc[UR4][R8.64] ;  /* 0x0000000408047981 */ /* 0x000ee2000c1e9b00 */
[----:B--2---:R-:W-:Y:S02]  /*0250*/  ISETP.GT.U32.AND P1, PT, R6, R0, PT ;  /* 0x000000000600720c */ /* 0x004fe40003f24070 */
[----:B---3--:R-:W-:Y:S02]  /*0260*/  ISETP.LE.U32.AND P0, PT, R4, R3, PT ;  /* 0x000000030400720c */ /* 0x008fe40003f03070 */
[----:B------:R-:W-:-:S04]  /*0270*/  ISETP.GT.AND.EX P1, PT, R7, RZ, PT, P1 ;  /* 0x000000ff0700720c */ /* 0x000fc80003f24310 */
[----:B------:R-:W-:-:S13]  /*0280*/  ISETP.LE.OR.EX P0, PT, R5, RZ, !P1, P0 ;  /* 0x000000ff0500720c */ /* 0x000fda0004f03700 */
        /* <DEDUP_REMOVED lines=9> */
[C---:B--2---:R-:W-:Y:S01]  /*0320*/  LEA R6, P0, R4.reuse, UR8, 0x3 ;  /* 0x0000000804067c11 */ /* 0x044fe2000f8018ff */
[----:B------:R-:W0:Y:S03]  /*0330*/  LDCU.64 UR6, c[0x0][0x3a8] ;  /* 0x00007500ff0677ac */ /* 0x000e260008000a00 */
[----:B------:R-:W-:Y:S01]  /*0340*/  LEA.HI.X R7, R4, UR9, R5, 0x3, P0 ;  /* 0x0000000904077c11 */ /* 0x000fe200080f1c05 */
[----:B------:R-:W1:Y:S04]  /*0350*/  LDCU.128 UR8, c[0x0][0x3c0] ;  /* 0x00007800ff0877ac */ /* 0x000e680008000c00 */
[----:B------:R-:W2:Y:S01]  /*0360*/  LDG.E.64.CONSTANT R4, desc[UR4][R6.64] ;  /* 0x0000000406047981 */ /* 0x000ea2000c1e9b00 */
[----:B-1----:R-:W-:-:S04]  /*0370*/  IMAD.WIDE.U32 R8, R3, UR8, RZ ;  /* 0x0000000803087c25 */ /* 0x002fc8000f8e00ff */
[----:B------:R-:W-:Y:S02]  /*0380*/  IMAD R9, R3, UR9, R9 ;  /* 0x0000000903097c24 */ /* 0x000fe4000f8e0209 */
[----:B------:R-:W-:-:S04]  /*0390*/  IMAD.WIDE.U32 R8, R2, UR10, R8 ;  /* 0x0000000a02087c25 */ /* 0x000fc8000f8e0008 */
[----:B------:R-:W-:Y:S01]  /*03a0*/  IMAD R9, R2, UR11, R9 ;  /* 0x0000000b02097c24 */ /* 0x000fe2000f8e0209 */
[----:B------:R-:W1:Y:S01]  /*03b0*/  LDCU.128 UR8, c[0x0][0x3b0] ;  /* 0x00007600ff0877ac */ /* 0x000e620008000c00 */
[----:B--2---:R-:W-:Y:S02]  /*03c0*/  IMAD R5, R5, UR12, RZ ;  /* 0x0000000c05057c24 */ /* 0x004fe4000f8e02ff */
[----:B------:R-:W-:-:S04]  /*03d0*/  IMAD.WIDE.U32 R8, R4, UR12, R8 ;  /* 0x0000000c04087c25 */ /* 0x000fc8000f8e0008 */
[----:B------:R-:W-:Y:S01]  /*03e0*/  IMAD R5, R4, UR13, R5 ;  /* 0x0000000d04057c24 */ /* 0x000fe2000f8e0205 */
[----:B---3--:R-:W-:-:S04]  /*03f0*/  LEA R4, P0, R8, UR18, 0x3 ;  /* 0x0000001208047c11 */ /* 0x008fc8000f8018ff */
[----:B------:R-:W-:-:S04]  /*0400*/  IADD3 R5, PT, PT, R9, R5, RZ ;  /* 0x0000000509057210 */ /* 0x000fc80007ffe0ff */
[----:B------:R-:W-:-:S06]  /*0410*/  LEA.HI.X R5, R8, UR19, R5, 0x3, P0 ;  /* 0x0000001308057c11 */ /* 0x000fcc00080f1c05 */
[----:B------:R-:W2:Y:S01]  /*0420*/  LDG.E.64.CONSTANT R4, desc[UR4][R4.64] ;  /* 0x0000000404047981 */ /* 0x000ea2000c1e9b00 */
[----:B0-----:R-:W-:-:S04]  /*0430*/  IMAD.WIDE.U32 R6, R3, UR6, RZ ;  /* 0x0000000603067c25 */ /* 0x001fc8000f8e00ff */
[----:B------:R-:W-:Y:S02]  /*0440*/  IMAD R7, R3, UR7, R7 ;  /* 0x0000000703077c24 */ /* 0x000fe4000f8e0207 */
[----:B-1----:R-:W-:-:S04]  /*0450*/  IMAD.WIDE.U32 R6, R2, UR8, R6 ;  /* 0x0000000802067c25 */ /* 0x002fc8000f8e0006 */
[----:B------:R-:W-:Y:S02]  /*0460*/  IMAD R7, R2, UR9, R7 ;  /* 0x0000000902077c24 */ /* 0x000fe4000f8e0207 */
[----:B------:R-:W-:-:S04]  /*0470*/  IMAD.WIDE.U32 R2, R0, UR10, R6 ;  /* 0x0000000a00027c25 */ /* 0x000fc8000f8e0006 */
[----:B------:R-:W-:Y:S01]  /*0480*/  IMAD R3, R0, UR11, R3 ;  /* 0x0000000b00037c24 */ /* 0x000fe2000f8e0203 */
[----:B------:R-:W-:-:S04]  /*0490*/  LEA R6, P0, R2, UR16, 0x3 ;  /* 0x0000001002067c11 */ /* 0x000fc8000f8018ff */
[----:B------:R-:W-:-:S05]  /*04a0*/  LEA.HI.X R7, R2, UR17, R3, 0x3, P0 ;  /* 0x0000001102077c11 */ /* 0x000fca00080f1c03 */
[----:B--2---:R-:W-:Y:S01]  /*04b0*/  STG.E.64 desc[UR4][R6.64], R4 ;  /* 0x0000000406007986 */ /* 0x004fe2000c101b04 */
[----:B------:R-:W-:Y:S05]  /*04c0*/  EXIT ;  /* 0x000000000000794d */ /* 0x000fea0003800000 */
.L_x_8:
        /* <DEDUP_REMOVED lines=11> */
.L_x_16:


//--------------------- .text._ZN9torch_asg26make_aligned_inputs_kernelIfEEvPT_PKS1_PKlS6_S6_lllllllllllll --------------------------
	.section	.text._ZN9torch_asg26make_aligned_inputs_kernelIfEEvPT_PKS1_PKlS6_S6_lllllllllllll,"ax",@progbits
	.align	128
        .global         _ZN9torch_asg26make_aligned_inputs_kernelIfEEvPT_PKS1_PKlS6_S6_lllllllllllll
        .type           _ZN9torch_asg26make_aligned_inputs_kernelIfEEvPT_PKS1_PKlS6_S6_lllllllllllll,@function
        .size           _ZN9torch_asg26make_aligned_inputs_kernelIfEEvPT_PKS1_PKlS6_S6_lllllllllllll,(.L_x_17 - _ZN9torch_asg26make_aligned_inputs_kernelIfEEvPT_PKS1_PKlS6_S6_lllllllllllll)
        .other          _ZN9torch_asg26make_aligned_inputs_kernelIfEEvPT_PKS1_PKlS6_S6_lllllllllllll,@"STO_CUDA_ENTRY STV_DEFAULT"
_ZN9torch_asg26make_aligned_inputs_kernelIfEEvPT_PKS1_PKlS6_S6_lllllllllllll:
.text._ZN9torch_asg26make_aligned_inputs_kernelIfEEvPT_PKS1_PKlS6_S6_lllllllllllll:
        /* <DEDUP_REMOVED lines=66> */
[----:B------:R-:W2:Y:S01]  /*0420*/  LDG.E.CONSTANT R7, desc[UR4][R6.64] ;  /* 0x0000000406077981 */ /* 0x000ea2000c1e9900 */
        /* <DEDUP_REMOVED lines=8> */
[----:B--2---:R-:W-:Y:S01]  /*04b0*/  STG.E desc[UR4][R4.64], R7 ;  /* 0x0000000704007986 */ /* 0x004fe2000c101904 */
[----:B------:R-:W-:Y:S05]  /*04c0*/  EXIT ;  /* 0x000000000000794d */ /* 0x000fea0003800000 */
.L_x_9:
        /* <DEDUP_REMOVED lines=11> */
.L_x_17:


//--------------------- .nv.shared.reserved.0     --------------------------
	.section	.nv.shared.reserved.0,"aw",@nobits
	.weak		__nv_reservedSMEM_offset_0_alias
	.size		__nv_reservedSMEM_offset_0_alias, 0, 64
	.other		__nv_reservedSMEM_offset_0_alias,@"STO_CUDA_RESERVED_SHARED STV_DEFAULT"
__nv_reservedSMEM_offset_0_alias:
	.zero		0
	.zero		64


//--------------------- .nv.constant0._ZN9torch_asg25collect_input_grad_kernelIdEEvPT_PKS1_PKlS6_S6_lllllllllllll --------------------------
	.section	.nv.constant0._ZN9torch_asg25collect_input_grad_kernelIdEEvPT_PKS1_PKlS6_S6_lllllllllllll,"a",@progbits
	.sectionflags	@""
	.align	4
.nv.constant0._ZN9torch_asg25collect_input_grad_kernelIdEEvPT_PKS1_PKlS6_S6_lllllllllllll:
	.zero		1040


//--------------------- .nv.constant0._ZN9torch_asg25collect_input_grad_kernelIfEEvPT_PKS1_PKlS6_S6_lllllllllllll --------------------------
	.section	.nv.constant0._ZN9torch_asg25collect_input_grad_kernelIfEEvPT_PKS1_PKlS6_S6_lllllllllllll,"a",@progbits
	.sectionflags	@""
	.align	4
.nv.constant0._ZN9torch_asg25collect_input_grad_kernelIfEEvPT_PKS1_PKlS6_S6_lllllllllllll:
	.zero		1040


//--------------------- .nv.constant0._ZN9torch_asg30collect_transition_grad_kernelIdEEvPT_PKS1_PKlS6_llllllllll --------------------------
	.section	.nv.constant0._ZN9torch_asg30collect_transition_grad_kernelIdEEvPT_PKS1_PKlS6_llllllllll,"a",@progbits
	.sectionflags	@""
	.align	4
.nv.constant0._ZN9torch_asg30collect_transition_grad_kernelIdEEvPT_PKS1_PKlS6_llllllllll:
	.zero		1008


//--------------------- .nv.constant0._ZN9torch_asg30collect_transition_grad_kernelIfEEvPT_PKS1_PKlS6_llllllllll --------------------------
	.section	.nv.constant0._ZN9torch_asg30collect_transition_grad_kernelIfEEvPT_PKS1_PKlS6_llllllllll,"a",@progbits
	.sectionflags	@""
	.align	4
.nv.constant0._ZN9torch_asg30collect_transition_grad_kernelIfEEvPT_PKS1_PKlS6_llllllllll:
	.zero		1008


//--------------------- .nv.constant0._ZN9torch_asg30make_aligned_transition_kernelIdEEvPT_PKS1_PKlS6_llllllllll --------------------------
	.section	.nv.constant0._ZN9torch_asg30make_aligned_transition_kernelIdEEvPT_PKS1_PKlS6_llllllllll,"a",@progbits
	.sectionflags	@""
	.align	4
.nv.constant0._ZN9torch_asg30make_aligned_transition_kernelIdEEvPT_PKS1_PKlS6_llllllllll:
	.zero		1008


//--------------------- .nv.constant0._ZN9torch_asg30make_aligned_transition_kernelIfEEvPT_PKS1_PKlS6_llllllllll --------------------------
	.section	.nv.constant0._ZN9torch_asg30make_aligned_transition_kernelIfEEvPT_PKS1_PKlS6_llllllllll,"a",@progbits
	.sectionflags	@""
	.align	4
.nv.constant0._ZN9torch_asg30make_aligned_transition_kernelIfEEvPT_PKS1_PKlS6_llllllllll:
	.zero		1008


//--------------------- .nv.constant0._ZN9torch_asg26make_aligned_inputs_kernelIdEEvPT_PKS1_PKlS6_S6_lllllllllllll --------------------------
	.section	.nv.constant0._ZN9torch_asg26make_aligned_inputs_kernelIdEEvPT_PKS1_PKlS6_S6_lllllllllllll,"a",@progbits
	.sectionflags	@""
	.align	4
.nv.constant0._ZN9torch_asg26make_aligned_inputs_kernelIdEEvPT_PKS1_PKlS6_S6_lllllllllllll:
	.zero		1040


//--------------------- .nv.constant0._ZN9torch_asg26make_aligned_inputs_kernelIfEEvPT_PKS1_PKlS6_S6_lllllllllllll --------------------------
	.section	.nv.constant0._ZN9torch_asg26make_aligned_inputs_kernelIfEEvPT_PKS1_PKlS6_S6_lllllllllllll,"a",@progbits
	.sectionflags	@""
	.align	4
.nv.constant0._ZN9torch_asg26make_aligned_inputs_kernelIfEEvPT_PKS1_PKlS6_S6_lllllllllllll:
	.zero		1040


//--------------------- SYMBOLS --------------------------

	.type		.nv.reservedSmem.offset0,@object
	.size		.nv.reservedSmem.offset0,0x4
